// auto-generated by cutlass_sweep.conv — config: {"arch": "sm_100", "cluster_m": 1, "cluster_n": 1, "conv_kind": "wgrad", "dtype": "bf16", "ndim": 2, "tile_k": 64, "tile_m": 64, "tile_n": 128}
#include "cutlass/cutlass.h"
#include "cute/tensor.hpp"
#include "cutlass/kernel_hardware_info.hpp"
#include "cutlass/conv/convolution.h"
#include "cutlass/conv/dispatch_policy.hpp"
#include "cutlass/conv/collective/collective_builder.hpp"
#include "cutlass/conv/kernel/conv_universal.hpp"
#include "cutlass/conv/device/conv_universal_adapter.hpp"
#include "cutlass/epilogue/collective/collective_builder.hpp"

using namespace cute;
using Elem = cutlass::bfloat16_t;
using Acc  = float;
using LayoutAB = cutlass::layout::TensorNHWC;
using LayoutC  = cutlass::layout::TensorKCSR;
constexpr auto ConvOp = cutlass::conv::Operator::kWgrad;
using TileShape    = Shape<_64, Shape<_128>, Shape<_64>>;
using ClusterShape = Shape<_1, _1, _1>;

using CollectiveEpilogue = typename cutlass::epilogue::collective::CollectiveBuilder<
    cutlass::arch::Sm100, cutlass::arch::OpClassTensorOp,
    TileShape, ClusterShape,
    cutlass::epilogue::collective::EpilogueTileAuto,
    Acc, Acc,
    Elem, LayoutC, 128 / cutlass::sizeof_bits<Elem>::value,
    Elem, LayoutC, 128 / cutlass::sizeof_bits<Elem>::value,
    cutlass::epilogue::collective::EpilogueScheduleAuto
  >::CollectiveOp;

using CollectiveMainloop = typename cutlass::conv::collective::CollectiveBuilder<
    cutlass::arch::Sm100, cutlass::arch::OpClassTensorOp, ConvOp,
    Elem, LayoutAB, 128 / cutlass::sizeof_bits<Elem>::value,
    Elem, LayoutAB, 128 / cutlass::sizeof_bits<Elem>::value,
    Acc,
    TileShape, ClusterShape,
    cutlass::conv::collective::StageCountAutoCarveout<
        static_cast<int>(sizeof(typename CollectiveEpilogue::SharedStorage))>,
    cutlass::conv::collective::KernelScheduleAuto
  >::CollectiveOp;

using ProblemShape = cutlass::conv::ConvProblemShape<
    ConvOp, CollectiveMainloop::DispatchPolicy::NumSpatialDimensions>;
using ConvKernel = cutlass::conv::kernel::ConvUniversal<
    ProblemShape, CollectiveMainloop, CollectiveEpilogue>;
using Conv = cutlass::conv::device::ConvUniversalAdapter<ConvKernel>;

auto* _anchor = &cutlass::device_kernel<ConvKernel>;


// ===== COMPILED SASS (sm_100a) =====

	.target	sm_100a

	.elftype	@"ET_EXEC"


//--------------------- .note.nv.tkinfo           --------------------------
	.section	.note.nv.tkinfo,"",@"SHT_NOTE"
	.sectionflags	@"SHF_NOTE_NV_TKINFO"
	.tkinfo
        /*0018*/ 	.word	0x00000002
        /*0030*/ 	.string	""
        /*0030*/ 	.string	"ptxas"
        /*0030*/ 	.string	"Cuda compilation tools, release 13.0, V13.0.88"
        /*0030*/ 	.string	"Build cuda_13.0.r13.0/compiler.36424714_0"
        /*0030*/ 	.string	"-arch sm_100a -m 64 "



//--------------------- .note.nv.cuinfo           --------------------------
	.section	.note.nv.cuinfo,"",@"SHT_NOTE"
	.sectionflags	@"SHF_NOTE_NV_CUINFO"
        /*0018*/ 	.short	0x0002
        /*001a*/ 	.short	0x0064
        /*001c*/ 	.short	0x0082
	.zero		2


//--------------------- .nv.info                  --------------------------
	.section	.nv.info,"",@"SHT_CUDA_INFO"
	.align	4


	//----- nvinfo : EIATTR_REGCOUNT
	.align		4
        /*0000*/ 	.byte	0x04, 0x2f
        /*0002*/ 	.short	(.L_19 - .L_18)
	.align		4
.L_18:
        /*0004*/ 	.word	index@(_ZN7cutlass13device_kernelINS_4conv6kernel13ConvUniversalINS1_16ConvProblemShapeILNS1_8OperatorE2ELi2EEENS1_10collective14CollectiveConvINS1_47MainloopSm100TmaUmmaWarpSpecializedImplicitGemmILS5_2ELi8ELi2ELi1ELi2EN4cute5tupleIJNSA_1CILi1EEESD_SD_EEEEENSB_IJNSC_ILi64EEENSB_IJNSC_ILi128EEEEEENSB_IJSG_EEEEEENS_10bfloat16_tESL_NSA_8TiledMMAINSA_8MMA_AtomIJNSA_20SM100_MMA_F16BF16_SSISL_SL_fLi64ELi128ELNSA_4UMMA5MajorE1ELSQ_1ELNSP_7ScaleInE0ELSR_0EEEEEENSA_6LayoutISE_NSB_IJNSC_ILi0EEESV_SV_EEEEENSB_IJNSA_10UnderscoreESY_SY_EEEEENS7_6detail27Sm100ImplicitGemmTileTraitsINSA_13SM90_TMA_LOADENSA_14ComposedLayoutINSA_7SwizzleILi3ELi4ELi3EEENSA_18smem_ptr_flag_bitsILi16EEENSU_INSB_IJSG_NSC_ILi8EEEEEENSB_IJSD_SG_EEEEEEEvEENS12_INSA_20SM90_TMA_LOAD_IM2COLES1D_vEEEENS_8epilogue10collective18CollectiveEpilogueINS1I_23Sm100TmaWarpSpecializedILi4ELi2ELi16ELb1ELb0EEEJSK_NSB_IJNSU_ISG_SD_EENSU_INSC_ILi32EEESD_EEEEESL_NSB_IJlNSB_IJSD_llEEESV_EEESL_S1S_NS1I_6fusion15FusionCallbacksIS1M_NS1T_17LinearCombinationISL_fSL_fLNS_15FloatRoundStyleE2EEESK_S1Q_JEEENSA_5SM1004TMEM4LOAD26SM100_TMEM_LOAD_16dp256b4xES13_NS14_INS15_ILi2ELi4ELi3EEES18_NSU_INSB_IJS19_S1O_EEENSB_IJS1O_SD_EEEEEEENSA_17SM75_U32x4_LDSM_NENSA_14SM90_TMA_STOREES27_NSA_17SM90_U32x4_STSM_NENSA_39AutoVectorizingCopyWithAssumedAlignmentILi128EEEEEEvvEEEEvNT_6ParamsE)
        /*0008*/ 	.word	0x0000004b


	//----- nvinfo : EIATTR_FRAME_SIZE
	.align		4
.L_19:
        /*000c*/ 	.byte	0x04, 0x11
        /*000e*/ 	.short	(.L_21 - .L_20)
	.align		4
.L_20:
        /*0010*/ 	.word	index@($__internal_2_$__cuda_sm10x_tcgen05_guardrail_trap_unallocated_columns_being_dealloced)
        /*0014*/ 	.word	0x00000008


	//----- nvinfo : EIATTR_FRAME_SIZE
	.align		4
.L_21:
        /*0018*/ 	.byte	0x04, 0x11
        /*001a*/ 	.short	(.L_23 - .L_22)
	.align		4
.L_22:
        /*001c*/ 	.word	index@($__internal_1_$__cuda_sm10x_tcgen05_guardrail_trap_phase_invalid_during_alloc)
        /*0020*/ 	.word	0x00000008


	//----- nvinfo : EIATTR_FRAME_SIZE
	.align		4
.L_23:
        /*0024*/ 	.byte	0x04, 0x11
        /*0026*/ 	.short	(.L_25 - .L_24)
	.align		4
.L_24:
        /*0028*/ 	.word	index@($__internal_0_$__cuda_sm10x_tcgen05_guardrail_trap_col_being_dealloced_not_returned_by_alloc)
        /*002c*/ 	.word	0x00000008


	//----- nvinfo : EIATTR_FRAME_SIZE
	.align		4
.L_25:
        /*0030*/ 	.byte	0x04, 0x11
        /*0032*/ 	.short	(.L_27 - .L_26)
	.align		4
.L_26:
        /*0034*/ 	.word	index@(_ZN7cutlass13device_kernelINS_4conv6kernel13ConvUniversalINS1_16ConvProblemShapeILNS1_8OperatorE2ELi2EEENS1_10collective14CollectiveConvINS1_47MainloopSm100TmaUmmaWarpSpecializedImplicitGemmILS5_2ELi8ELi2ELi1ELi2EN4cute5tupleIJNSA_1CILi1EEESD_SD_EEEEENSB_IJNSC_ILi64EEENSB_IJNSC_ILi128EEEEEENSB_IJSG_EEEEEENS_10bfloat16_tESL_NSA_8TiledMMAINSA_8MMA_AtomIJNSA_20SM100_MMA_F16BF16_SSISL_SL_fLi64ELi128ELNSA_4UMMA5MajorE1ELSQ_1ELNSP_7ScaleInE0ELSR_0EEEEEENSA_6LayoutISE_NSB_IJNSC_ILi0EEESV_SV_EEEEENSB_IJNSA_10UnderscoreESY_SY_EEEEENS7_6detail27Sm100ImplicitGemmTileTraitsINSA_13SM90_TMA_LOADENSA_14ComposedLayoutINSA_7SwizzleILi3ELi4ELi3EEENSA_18smem_ptr_flag_bitsILi16EEENSU_INSB_IJSG_NSC_ILi8EEEEEENSB_IJSD_SG_EEEEEEEvEENS12_INSA_20SM90_TMA_LOAD_IM2COLES1D_vEEEENS_8epilogue10collective18CollectiveEpilogueINS1I_23Sm100TmaWarpSpecializedILi4ELi2ELi16ELb1ELb0EEEJSK_NSB_IJNSU_ISG_SD_EENSU_INSC_ILi32EEESD_EEEEESL_NSB_IJlNSB_IJSD_llEEESV_EEESL_S1S_NS1I_6fusion15FusionCallbacksIS1M_NS1T_17LinearCombinationISL_fSL_fLNS_15FloatRoundStyleE2EEESK_S1Q_JEEENSA_5SM1004TMEM4LOAD26SM100_TMEM_LOAD_16dp256b4xES13_NS14_INS15_ILi2ELi4ELi3EEES18_NSU_INSB_IJS19_S1O_EEENSB_IJS1O_SD_EEEEEEENSA_17SM75_U32x4_LDSM_NENSA_14SM90_TMA_STOREES27_NSA_17SM90_U32x4_STSM_NENSA_39AutoVectorizingCopyWithAssumedAlignmentILi128EEEEEEvvEEEEvNT_6ParamsE)
        /*0038*/ 	.word	0x00000008


	//----- nvinfo : EIATTR_MIN_STACK_SIZE
	.align		4
.L_27:
        /*003c*/ 	.byte	0x04, 0x12
        /*003e*/ 	.short	(.L_29 - .L_28)
	.align		4
.L_28:
        /*0040*/ 	.word	index@(_ZN7cutlass13device_kernelINS_4conv6kernel13ConvUniversalINS1_16ConvProblemShapeILNS1_8OperatorE2ELi2EEENS1_10collective14CollectiveConvINS1_47MainloopSm100TmaUmmaWarpSpecializedImplicitGemmILS5_2ELi8ELi2ELi1ELi2EN4cute5tupleIJNSA_1CILi1EEESD_SD_EEEEENSB_IJNSC_ILi64EEENSB_IJNSC_ILi128EEEEEENSB_IJSG_EEEEEENS_10bfloat16_tESL_NSA_8TiledMMAINSA_8MMA_AtomIJNSA_20SM100_MMA_F16BF16_SSISL_SL_fLi64ELi128ELNSA_4UMMA5MajorE1ELSQ_1ELNSP_7ScaleInE0ELSR_0EEEEEENSA_6LayoutISE_NSB_IJNSC_ILi0EEESV_SV_EEEEENSB_IJNSA_10UnderscoreESY_SY_EEEEENS7_6detail27Sm100ImplicitGemmTileTraitsINSA_13SM90_TMA_LOADENSA_14ComposedLayoutINSA_7SwizzleILi3ELi4ELi3EEENSA_18smem_ptr_flag_bitsILi16EEENSU_INSB_IJSG_NSC_ILi8EEEEEENSB_IJSD_SG_EEEEEEEvEENS12_INSA_20SM90_TMA_LOAD_IM2COLES1D_vEEEENS_8epilogue10collective18CollectiveEpilogueINS1I_23Sm100TmaWarpSpecializedILi4ELi2ELi16ELb1ELb0EEEJSK_NSB_IJNSU_ISG_SD_EENSU_INSC_ILi32EEESD_EEEEESL_NSB_IJlNSB_IJSD_llEEESV_EEESL_S1S_NS1I_6fusion15FusionCallbacksIS1M_NS1T_17LinearCombinationISL_fSL_fLNS_15FloatRoundStyleE2EEESK_S1Q_JEEENSA_5SM1004TMEM4LOAD26SM100_TMEM_LOAD_16dp256b4xES13_NS14_INS15_ILi2ELi4ELi3EEES18_NSU_INSB_IJS19_S1O_EEENSB_IJS1O_SD_EEEEEEENSA_17SM75_U32x4_LDSM_NENSA_14SM90_TMA_STOREES27_NSA_17SM90_U32x4_STSM_NENSA_39AutoVectorizingCopyWithAssumedAlignmentILi128EEEEEEvvEEEEvNT_6ParamsE)
        /*0044*/ 	.word	0x00000008
.L_29:


//--------------------- .nv.compat                --------------------------
	.section	.nv.compat,"",@"SHT_CUDA_COMPAT_INFO"
	.align	4
        /*0000*/ 	.byte	0x02, 0x09, 0x01, 0x00, 0x02, 0x02, 0x02, 0x00, 0x02, 0x05, 0x05, 0x00, 0x03, 0x07, 0x01, 0x01
        /*0010*/ 	.byte	0x02, 0x03, 0x01, 0x00, 0x02, 0x06, 0x01, 0x00, 0x04, 0x0b, 0x08, 0x00, 0x09, 0x00, 0x00, 0x00
        /*0020*/ 	.byte	0x00, 0x00, 0x00, 0x00


//--------------------- .nv.info._ZN7cutlass13device_kernelINS_4conv6kernel13ConvUniversalINS1_16ConvProblemShapeILNS1_8OperatorE2ELi2EEENS1_10collective14CollectiveConvINS1_47MainloopSm100TmaUmmaWarpSpecializedImplicitGemmILS5_2ELi8ELi2ELi1ELi2EN4cute5tupleIJNSA_1CILi1EEESD_SD_EEEEENSB_IJNSC_ILi64EEENSB_IJNSC_ILi128EEEEEENSB_IJSG_EEEEEENS_10bfloat16_tESL_NSA_8TiledMMAINSA_8MMA_AtomIJNSA_20SM100_MMA_F16BF16_SSISL_SL_fLi64ELi128ELNSA_4UMMA5MajorE1ELSQ_1ELNSP_7ScaleInE0ELSR_0EEEEEENSA_6LayoutISE_NSB_IJNSC_ILi0EEESV_SV_EEEEENSB_IJNSA_10UnderscoreESY_SY_EEEEENS7_6detail27Sm100ImplicitGemmTileTraitsINSA_13SM90_TMA_LOADENSA_14ComposedLayoutINSA_7SwizzleILi3ELi4ELi3EEENSA_18smem_ptr_flag_bitsILi16EEENSU_INSB_IJSG_NSC_ILi8EEEEEENSB_IJSD_SG_EEEEEEEvEENS12_INSA_20SM90_TMA_LOAD_IM2COLES1D_vEEEENS_8epilogue10collective18CollectiveEpilogueINS1I_23Sm100TmaWarpSpecializedILi4ELi2ELi16ELb1ELb0EEEJSK_NSB_IJNSU_ISG_SD_EENSU_INSC_ILi32EEESD_EEEEESL_NSB_IJlNSB_IJSD_llEEESV_EEESL_S1S_NS1I_6fusion15FusionCallbacksIS1M_NS1T_17LinearCombinationISL_fSL_fLNS_15FloatRoundStyleE2EEESK_S1Q_JEEENSA_5SM1004TMEM4LOAD26SM100_TMEM_LOAD_16dp256b4xES13_NS14_INS15_ILi2ELi4ELi3EEES18_NSU_INSB_IJS19_S1O_EEENSB_IJS1O_SD_EEEEEEENSA_17SM75_U32x4_LDSM_NENSA_14SM90_TMA_STOREES27_NSA_17SM90_U32x4_STSM_NENSA_39AutoVectorizingCopyWithAssumedAlignmentILi128EEEEEEvvEEEEvNT_6ParamsE --------------------------
	.section	.nv.info._ZN7cutlass13device_kernelINS_4conv6kernel13ConvUniversalINS1_16ConvProblemShapeILNS1_8OperatorE2ELi2EEENS1_10collective14CollectiveConvINS1_47MainloopSm100TmaUmmaWarpSpecializedImplicitGemmILS5_2ELi8ELi2ELi1ELi2EN4cute5tupleIJNSA_1CILi1EEESD_SD_EEEEENSB_IJNSC_ILi64EEENSB_IJNSC_ILi128EEEEEENSB_IJSG_EEEEEENS_10bfloat16_tESL_NSA_8TiledMMAINSA_8MMA_AtomIJNSA_20SM100_MMA_F16BF16_SSISL_SL_fLi64ELi128ELNSA_4UMMA5MajorE1ELSQ_1ELNSP_7ScaleInE0ELSR_0EEEEEENSA_6LayoutISE_NSB_IJNSC_ILi0EEESV_SV_EEEEENSB_IJNSA_10UnderscoreESY_SY_EEEEENS7_6detail27Sm100ImplicitGemmTileTraitsINSA_13SM90_TMA_LOADENSA_14ComposedLayoutINSA_7SwizzleILi3ELi4ELi3EEENSA_18smem_ptr_flag_bitsILi16EEENSU_INSB_IJSG_NSC_ILi8EEEEEENSB_IJSD_SG_EEEEEEEvEENS12_INSA_20SM90_TMA_LOAD_IM2COLES1D_vEEEENS_8epilogue10collective18CollectiveEpilogueINS1I_23Sm100TmaWarpSpecializedILi4ELi2ELi16ELb1ELb0EEEJSK_NSB_IJNSU_ISG_SD_EENSU_INSC_ILi32EEESD_EEEEESL_NSB_IJlNSB_IJSD_llEEESV_EEESL_S1S_NS1I_6fusion15FusionCallbacksIS1M_NS1T_17LinearCombinationISL_fSL_fLNS_15FloatRoundStyleE2EEESK_S1Q_JEEENSA_5SM1004TMEM4LOAD26SM100_TMEM_LOAD_16dp256b4xES13_NS14_INS15_ILi2ELi4ELi3EEES18_NSU_INSB_IJS19_S1O_EEENSB_IJS1O_SD_EEEEEEENSA_17SM75_U32x4_LDSM_NENSA_14SM90_TMA_STOREES27_NSA_17SM90_U32x4_STSM_NENSA_39AutoVectorizingCopyWithAssumedAlignmentILi128EEEEEEvvEEEEvNT_6ParamsE,"",@"SHT_CUDA_INFO"
	.sectionflags	@""
	.align	4


	//----- nvinfo : EIATTR_CUDA_API_VERSION
	.align		4
        /*0000*/ 	.byte	0x04, 0x37
        /*0002*/ 	.short	(.L_31 - .L_30)
.L_30:
        /*0004*/ 	.word	0x00000082


	//----- nvinfo : EIATTR_KPARAM_INFO
	.align		4
.L_31:
        /*0008*/ 	.byte	0x04, 0x17
        /*000a*/ 	.short	(.L_33 - .L_32)
.L_32:
        /*000c*/ 	.word	0x00000000
        /*0010*/ 	.short	0x0000
        /*0012*/ 	.short	0x0000
        /*0014*/ 	.byte	0x00, 0xf0, 0x01, 0x20


	//----- nvinfo : EIATTR_AT_ENTRY_FRAGMENTS
	.align		4
.L_33:
        /*0018*/ 	.byte	0x04, 0x4f
        /*001a*/ 	.short	(.L_35 - .L_34)


	//   ....[0]....
.L_34:
        /*001c*/ 	.word	0x00000006


	//----- nvinfo : EIATTR_RESERVED_SMEM_USED
	.align		4
.L_35:
        /*0020*/ 	.byte	0x01, 0x41
	.zero		2


	//----- nvinfo : EIATTR_SPARSE_MMA_MASK
	.align		4
        /*0024*/ 	.byte	0x03, 0x50
        /*0026*/ 	.short	0x0000


	//----- nvinfo : EIATTR_TCGEN05_1CTA_USED
	.align		4
        /*0028*/ 	.byte	0x01, 0x51
	.zero		2


	//----- nvinfo : EIATTR_MAXREG_COUNT
	.align		4
        /*002c*/ 	.byte	0x03, 0x1b
        /*002e*/ 	.short	0x00ff


	//----- nvinfo : EIATTR_NUM_BARRIERS
	.align		4
        /*0030*/ 	.byte	0x02, 0x4c
        /*0032*/ 	.byte	0x07
	.zero		1


	//----- nvinfo : EIATTR_EXTERNS
	.align		4
        /*0034*/ 	.byte	0x04, 0x0f
        /*0036*/ 	.short	(.L_37 - .L_36)


	//   ....[0]....
	.align		4
.L_36:
        /*0038*/ 	.word	index@(__assertfail)


	//----- nvinfo : EIATTR_MERCURY_ISA_VERSION
	.align		4
.L_37:
        /*003c*/ 	.byte	0x03, 0x5f
        /*003e*/ 	.short	0x0101


	//----- nvinfo : EIATTR_INT_WARP_WIDE_INSTR_OFFSETS
	.align		4
        /*0040*/ 	.byte	0x04, 0x31
        /*0042*/ 	.short	(.L_39 - .L_38)


	//   ....[0]....
.L_38:
        /*0044*/ 	.word	0x00003fa0


	//   ....[1]....
        /*0048*/ 	.word	0x00003fc0


	//   ....[2]....
        /*004c*/ 	.word	0x00003ff0


	//   ....[3]....
        /*0050*/ 	.word	0x00005020


	//   ....[4]....
        /*0054*/ 	.word	0x00005080


	//   ....[5]....
        /*0058*/ 	.word	0x00005160


	//   ....[6]....
        /*005c*/ 	.word	0x000051e0


	//   ....[7]....
        /*0060*/ 	.word	0x000052e0


	//   ....[8]....
        /*0064*/ 	.word	0x00005360


	//   ....[9]....
        /*0068*/ 	.word	0x00005490


	//   ....[10]....
        /*006c*/ 	.word	0x00005540


	//----- nvinfo : EIATTR_COOP_GROUP_MASK_REGIDS
	.align		4
.L_39:
        /*0070*/ 	.byte	0x04, 0x29
        /*0072*/ 	.short	(.L_41 - .L_40)


	//   ....[0]....
.L_40:
        /*0074*/ 	.word	0xffffffff


	//   ....[1]....
        /*0078*/ 	.word	0xffffffff


	//   ....[2]....
        /*007c*/ 	.word	0xffffffff


	//   ....[3]....
        /*0080*/ 	.word	0xffffffff


	//   ....[4]....
        /*0084*/ 	.word	0xffffffff


	//   ....[5]....
        /*0088*/ 	.word	0xffffffff


	//   ....[6]....
        /*008c*/ 	.word	0xffffffff


	//   ....[7]....
        /*0090*/ 	.word	0xffffffff


	//   ....[8]....
        /*0094*/ 	.word	0xffffffff


	//   ....[9]....
        /*0098*/ 	.word	0xffffffff


	//   ....[10]....
        /*009c*/ 	.word	0xffffffff


	//   ....[11]....
        /*00a0*/ 	.word	0xffffffff


	//----- nvinfo : EIATTR_COOP_GROUP_INSTR_OFFSETS
	.align		4
.L_41:
        /*00a4*/ 	.byte	0x04, 0x28
        /*00a6*/ 	.short	(.L_43 - .L_42)


	//   ....[0]....
.L_42:
        /*00a8*/ 	.word	0x00000090


	//   ....[1]....
        /*00ac*/ 	.word	0x00000500


	//   ....[2]....
        /*00b0*/ 	.word	0x000006f0


	//   ....[3]....
        /*00b4*/ 	.word	0x00000890


	//   ....[4]....
        /*00b8*/ 	.word	0x00000990


	//   ....[5]....
        /*00bc*/ 	.word	0x00000ae0


	//   ....[6]....
        /*00c0*/ 	.word	0x00002430


	//   ....[7]....
        /*00c4*/ 	.word	0x00003300


	//   ....[8]....
        /*00c8*/ 	.word	0x00003510


	//   ....[9]....
        /*00cc*/ 	.word	0x00003540


	//   ....[10]....
        /*00d0*/ 	.word	0x00003e80


	//   ....[11]....
        /*00d4*/ 	.word	0x000040c0


	//----- nvinfo : EIATTR_VRC_CTA_INIT_COUNT
	.align		4
.L_43:
        /*00d8*/ 	.byte	0x02, 0x4a
        /*00da*/ 	.byte	0x80
	.zero		1


	//----- nvinfo : EIATTR_SYSCALL_OFFSETS
	.align		4
        /*00dc*/ 	.byte	0x04, 0x46
        /*00de*/ 	.short	(.L_45 - .L_44)


	//   ....[0]....
.L_44:
        /*00e0*/ 	.word	0x000065d0


	//   ....[1]....
        /*00e4*/ 	.word	0x000066c0


	//   ....[2]....
        /*00e8*/ 	.word	0x00006df0


	//   ....[3]....
        /*00ec*/ 	.word	0x000076b0


	//   ....[4]....
        /*00f0*/ 	.word	0x00007f20


	//   ....[5]....
        /*00f4*/ 	.word	0x00008770


	//----- nvinfo : EIATTR_MBARRIER_INSTR_OFFSETS
	.align		4
.L_45:
        /*00f8*/ 	.byte	0x04, 0x39
        /*00fa*/ 	.short	(.L_47 - .L_46)


	//   ....[0]....
.L_46:
        /*00fc*/ 	.word	0x000005e0
        /*0100*/ 	.word	0x000000ff
        /*0104*/ 	.word	0x00000000
        /*0108*/ 	.short	0x0100
        /*010a*/ 	.byte	0x04
	.zero		1


	//   ....[1]....
        /*010c*/ 	.word	0x000005f0
        /*0110*/ 	.word	0x000000ff
        /*0114*/ 	.word	0x00000040
        /*0118*/ 	.short	0x0100
        /*011a*/ 	.byte	0x04
	.zero		1


	//   ....[2]....
        /*011c*/ 	.word	0x00000600
        /*0120*/ 	.word	0x000000ff
        /*0124*/ 	.word	0x00000008
        /*0128*/ 	.short	0x0100
        /*012a*/ 	.byte	0x04
	.zero		1


	//   ....[3]....
        /*012c*/ 	.word	0x00000610
        /*0130*/ 	.word	0x000000ff
        /*0134*/ 	.word	0x00000048
        /*0138*/ 	.short	0x0100
        /*013a*/ 	.byte	0x04
	.zero		1


	//   ....[4]....
        /*013c*/ 	.word	0x00000620
        /*0140*/ 	.word	0x000000ff
        /*0144*/ 	.word	0x00000010
        /*0148*/ 	.short	0x0100
        /*014a*/ 	.byte	0x04
	.zero		1


	//   ....[5]....
        /*014c*/ 	.word	0x00000630
        /*0150*/ 	.word	0x000000ff
        /*0154*/ 	.word	0x00000050
        /*0158*/ 	.short	0x0100
        /*015a*/ 	.byte	0x04
	.zero		1


	//   ....[6]....
        /*015c*/ 	.word	0x00000640
        /*0160*/ 	.word	0x000000ff
        /*0164*/ 	.word	0x00000018
        /*0168*/ 	.short	0x0100
        /*016a*/ 	.byte	0x04
	.zero		1


	//   ....[7]....
        /*016c*/ 	.word	0x00000650
        /*0170*/ 	.word	0x000000ff
        /*0174*/ 	.word	0x00000058
        /*0178*/ 	.short	0x0100
        /*017a*/ 	.byte	0x04
	.zero		1


	//   ....[8]....
        /*017c*/ 	.word	0x00000660
        /*0180*/ 	.word	0x000000ff
        /*0184*/ 	.word	0x00000020
        /*0188*/ 	.short	0x0100
        /*018a*/ 	.byte	0x04
	.zero		1


	//   ....[9]....
        /*018c*/ 	.word	0x00000670
        /*0190*/ 	.word	0x000000ff
        /*0194*/ 	.word	0x00000060
        /*0198*/ 	.short	0x0100
        /*019a*/ 	.byte	0x04
	.zero		1


	//   ....[10]....
        /*019c*/ 	.word	0x00000680
        /*01a0*/ 	.word	0x000000ff
        /*01a4*/ 	.word	0x00000028
        /*01a8*/ 	.short	0x0100
        /*01aa*/ 	.byte	0x04
	.zero		1


	//   ....[11]....
        /*01ac*/ 	.word	0x00000690
        /*01b0*/ 	.word	0x000000ff
        /*01b4*/ 	.word	0x00000068
        /*01b8*/ 	.short	0x0100
        /*01ba*/ 	.byte	0x04
	.zero		1


	//   ....[12]....
        /*01bc*/ 	.word	0x000006a0
        /*01c0*/ 	.word	0x000000ff
        /*01c4*/ 	.word	0x00000030
        /*01c8*/ 	.short	0x0100
        /*01ca*/ 	.byte	0x04
	.zero		1


	//   ....[13]....
        /*01cc*/ 	.word	0x000006b0
        /*01d0*/ 	.word	0x000000ff
        /*01d4*/ 	.word	0x00000070
        /*01d8*/ 	.short	0x0100
        /*01da*/ 	.byte	0x04
	.zero		1


	//   ....[14]....
        /*01dc*/ 	.word	0x000006c0
        /*01e0*/ 	.word	0x000000ff
        /*01e4*/ 	.word	0x00000038
        /*01e8*/ 	.short	0x0100
        /*01ea*/ 	.byte	0x04
	.zero		1


	//   ....[15]....
        /*01ec*/ 	.word	0x000006d0
        /*01f0*/ 	.word	0x000000ff
        /*01f4*/ 	.word	0x00000078
        /*01f8*/ 	.short	0x0100
        /*01fa*/ 	.byte	0x04
	.zero		1


	//   ....[16]....
        /*01fc*/ 	.word	0x00000800
        /*0200*/ 	.word	0x000000ff
        /*0204*/ 	.word	0x00000080
        /*0208*/ 	.short	0x0100
        /*020a*/ 	.byte	0x04
	.zero		1


	//   ....[17]....
        /*020c*/ 	.word	0x00000810
        /*0210*/ 	.word	0x000000ff
        /*0214*/ 	.word	0x000000a0
        /*0218*/ 	.short	0x0100
        /*021a*/ 	.byte	0x04
	.zero		1


	//   ....[18]....
        /*021c*/ 	.word	0x00000820
        /*0220*/ 	.word	0x000000ff
        /*0224*/ 	.word	0x00000088
        /*0228*/ 	.short	0x0100
        /*022a*/ 	.byte	0x04
	.zero		1


	//   ....[19]....
        /*022c*/ 	.word	0x00000830
        /*0230*/ 	.word	0x000000ff
        /*0234*/ 	.word	0x000000a8
        /*0238*/ 	.short	0x0100
        /*023a*/ 	.byte	0x04
	.zero		1


	//   ....[20]....
        /*023c*/ 	.word	0x00000840
        /*0240*/ 	.word	0x000000ff
        /*0244*/ 	.word	0x00000090
        /*0248*/ 	.short	0x0100
        /*024a*/ 	.byte	0x04
	.zero		1


	//   ....[21]....
        /*024c*/ 	.word	0x00000850
        /*0250*/ 	.word	0x000000ff
        /*0254*/ 	.word	0x000000b0
        /*0258*/ 	.short	0x0100
        /*025a*/ 	.byte	0x04
	.zero		1


	//   ....[22]....
        /*025c*/ 	.word	0x00000860
        /*0260*/ 	.word	0x000000ff
        /*0264*/ 	.word	0x00000098
        /*0268*/ 	.short	0x0100
        /*026a*/ 	.byte	0x04
	.zero		1


	//   ....[23]....
        /*026c*/ 	.word	0x00000870
        /*0270*/ 	.word	0x000000ff
        /*0274*/ 	.word	0x000000b8
        /*0278*/ 	.short	0x0100
        /*027a*/ 	.byte	0x04
	.zero		1


	//   ....[24]....
        /*027c*/ 	.word	0x00000960
        /*0280*/ 	.word	0x000000ff
        /*0284*/ 	.word	0x000000c0
        /*0288*/ 	.short	0x0100
        /*028a*/ 	.byte	0x06
	.zero		1


	//   ....[25]....
        /*028c*/ 	.word	0x00000970
        /*0290*/ 	.word	0x000000ff
        /*0294*/ 	.word	0x000000c8
        /*0298*/ 	.short	0x0100
        /*029a*/ 	.byte	0x06
	.zero		1


	//   ....[26]....
        /*029c*/ 	.word	0x00000ab0
        /*02a0*/ 	.word	0x000000ff
        /*02a4*/ 	.word	0x000000d0
        /*02a8*/ 	.short	0x0100
        /*02aa*/ 	.byte	0x06
	.zero		1


	//   ....[27]....
        /*02ac*/ 	.word	0x00000ac0
        /*02b0*/ 	.word	0x000000ff
        /*02b4*/ 	.word	0x000000d8
        /*02b8*/ 	.short	0x0100
        /*02ba*/ 	.byte	0x06
	.zero		1


	//   ....[28]....
        /*02bc*/ 	.word	0x00000c10
        /*02c0*/ 	.word	0x000000ff
        /*02c4*/ 	.word	0x000000e0
        /*02c8*/ 	.short	0x0100
        /*02ca*/ 	.byte	0x04
	.zero		1


	//   ....[29]....
        /*02cc*/ 	.word	0x00000c20
        /*02d0*/ 	.word	0x000000ff
        /*02d4*/ 	.word	0x000000f0
        /*02d8*/ 	.short	0x0100
        /*02da*/ 	.byte	0x04
	.zero		1


	//   ....[30]....
        /*02dc*/ 	.word	0x00000c30
        /*02e0*/ 	.word	0x000000ff
        /*02e4*/ 	.word	0x000000e8
        /*02e8*/ 	.short	0x0100
        /*02ea*/ 	.byte	0x04
	.zero		1


	//   ....[31]....
        /*02ec*/ 	.word	0x00000c40
        /*02f0*/ 	.word	0x000000ff
        /*02f4*/ 	.word	0x000000f8
        /*02f8*/ 	.short	0x0100
        /*02fa*/ 	.byte	0x04
	.zero		1


	//   ....[32]....
        /*02fc*/ 	.word	0x000017f0
        /*0300*/ 	.word	0x000000ff
        /*0304*/ 	.word	0x00000040
        /*0308*/ 	.short	0x010a
        /*030a*/ 	.byte	0x07
	.zero		1


	//   ....[33]....
        /*030c*/ 	.word	0x00001b30
        /*0310*/ 	.word	0x000000ff
        /*0314*/ 	.word	0x00000040
        /*0318*/ 	.short	0x010a
        /*031a*/ 	.byte	0x29
	.zero		1


	//   ....[34]....
        /*031c*/ 	.word	0x00001ca0
        /*0320*/ 	.word	0x000000ff
        /*0324*/ 	.word	0x00000040
        /*0328*/ 	.short	0x010a
        /*032a*/ 	.byte	0x08
	.zero		1


	//   ....[35]....
        /*032c*/ 	.word	0x00001f00
        /*0330*/ 	.word	0x000000ff
        /*0334*/ 	.word	0x000000c8
        /*0338*/ 	.short	0x0101
        /*033a*/ 	.byte	0x1f
	.zero		1


	//   ....[36]....
        /*033c*/ 	.word	0x00001f30
        /*0340*/ 	.word	0x000000ff
        /*0344*/ 	.word	0x00000040
        /*0348*/ 	.short	0x010a
        /*034a*/ 	.byte	0x04
	.zero		1


	//   ....[37]....
        /*034c*/ 	.word	0x00002080
        /*0350*/ 	.word	0x000000ff
        /*0354*/ 	.word	0x00000040
        /*0358*/ 	.short	0x010a
        /*035a*/ 	.byte	0x21
	.zero		1


	//   ....[38]....
        /*035c*/ 	.word	0x000021f0
        /*0360*/ 	.word	0x000000ff
        /*0364*/ 	.word	0x00000040
        /*0368*/ 	.short	0x010a
        /*036a*/ 	.byte	0x08
	.zero		1


	//   ....[39]....
        /*036c*/ 	.word	0x00002440
        /*0370*/ 	.word	0x000000ff
        /*0374*/ 	.word	0x000000d0
        /*0378*/ 	.short	0x010a
        /*037a*/ 	.byte	0x1f
	.zero		1


	//   ....[40]....
        /*037c*/ 	.word	0x00002500
        /*0380*/ 	.word	0x000000ff
        /*0384*/ 	.word	0x00000000
        /*0388*/ 	.short	0x0101
        /*038a*/ 	.byte	0x04
	.zero		1


	//   ....[41]....
        /*038c*/ 	.word	0x00002af0
        /*0390*/ 	.word	0x000000ff
        /*0394*/ 	.word	0x00000000
        /*0398*/ 	.short	0x010a
        /*039a*/ 	.byte	0x04
	.zero		1


	//   ....[42]....
        /*039c*/ 	.word	0x00002b90
        /*03a0*/ 	.word	0x000000ff
        /*03a4*/ 	.word	0x00000000
        /*03a8*/ 	.short	0x010a
        /*03aa*/ 	.byte	0x05
	.zero		1


	//   ....[43]....
        /*03ac*/ 	.word	0x00002c30
        /*03b0*/ 	.word	0x000000ff
        /*03b4*/ 	.word	0x00000000
        /*03b8*/ 	.short	0x010a
        /*03ba*/ 	.byte	0x05
	.zero		1


	//   ....[44]....
        /*03bc*/ 	.word	0x00002cd0
        /*03c0*/ 	.word	0x000000ff
        /*03c4*/ 	.word	0x00000000
        /*03c8*/ 	.short	0x010a
        /*03ca*/ 	.byte	0x05
	.zero		1


	//   ....[45]....
        /*03cc*/ 	.word	0x00002d70
        /*03d0*/ 	.word	0x000000ff
        /*03d4*/ 	.word	0x00000000
        /*03d8*/ 	.short	0x010a
        /*03da*/ 	.byte	0x05
	.zero		1


	//   ....[46]....
        /*03dc*/ 	.word	0x00002e10
        /*03e0*/ 	.word	0x000000ff
        /*03e4*/ 	.word	0x00000000
        /*03e8*/ 	.short	0x010a
        /*03ea*/ 	.byte	0x05
	.zero		1


	//   ....[47]....
        /*03ec*/ 	.word	0x00002eb0
        /*03f0*/ 	.word	0x000000ff
        /*03f4*/ 	.word	0x00000000
        /*03f8*/ 	.short	0x010a
        /*03fa*/ 	.byte	0x05
	.zero		1


	//   ....[48]....
        /*03fc*/ 	.word	0x00002f60
        /*0400*/ 	.word	0x00000000
        /*0404*/ 	.word	0x00000000
        /*0408*/ 	.short	0x010a
        /*040a*/ 	.byte	0xff
	.zero		1


	//   ....[49]....
        /*040c*/ 	.word	0x000030b0
        /*0410*/ 	.word	0x000000ff
        /*0414*/ 	.word	0x000000d8
        /*0418*/ 	.short	0x010a
        /*041a*/ 	.byte	0x04
	.zero		1


	//   ....[50]....
        /*041c*/ 	.word	0x00003150
        /*0420*/ 	.word	0x000000ff
        /*0424*/ 	.word	0x000000d0
        /*0428*/ 	.short	0x010a
        /*042a*/ 	.byte	0x04
	.zero		1


	//   ....[51]....
        /*042c*/ 	.word	0x000031f0
        /*0430*/ 	.word	0x000000ff
        /*0434*/ 	.word	0x00000000
        /*0438*/ 	.short	0x0101
        /*043a*/ 	.byte	0x05
	.zero		1


	//   ....[52]....
        /*043c*/ 	.word	0x00003230
        /*0440*/ 	.word	0x000000ff
        /*0444*/ 	.word	0x000000d8
        /*0448*/ 	.short	0x0106
        /*044a*/ 	.byte	0x04
	.zero		1


	//   ....[53]....
        /*044c*/ 	.word	0x00003270
        /*0450*/ 	.word	0x00000000
        /*0454*/ 	.word	0x000000d8
        /*0458*/ 	.short	0x010a
        /*045a*/ 	.byte	0xff
	.zero		1


	//   ....[54]....
        /*045c*/ 	.word	0x000037c0
        /*0460*/ 	.word	0x000000ff
        /*0464*/ 	.word	0x000000d0
        /*0468*/ 	.short	0x010a
        /*046a*/ 	.byte	0x15
	.zero		1


	//   ....[55]....
        /*046c*/ 	.word	0x00003870
        /*0470*/ 	.word	0x000000ff
        /*0474*/ 	.word	0x00000000
        /*0478*/ 	.short	0x0101
        /*047a*/ 	.byte	0x23
	.zero		1


	//   ....[56]....
        /*047c*/ 	.word	0x00003880
        /*0480*/ 	.word	0x000000ff
        /*0484*/ 	.word	0x000000f0
        /*0488*/ 	.short	0x010a
        /*048a*/ 	.byte	0x19
	.zero		1


	//   ....[57]....
        /*048c*/ 	.word	0x00003940
        /*0490*/ 	.word	0x000000ff
        /*0494*/ 	.word	0x00000000
        /*0498*/ 	.short	0x010a
        /*049a*/ 	.byte	0x04
	.zero		1


	//   ....[58]....
        /*049c*/ 	.word	0x000039a0
        /*04a0*/ 	.word	0x000000ff
        /*04a4*/ 	.word	0x00000000
        /*04a8*/ 	.short	0x010a
        /*04aa*/ 	.byte	0x11
	.zero		1


	//   ....[59]....
        /*04ac*/ 	.word	0x00003af0
        /*04b0*/ 	.word	0x000000ff
        /*04b4*/ 	.word	0x00000000
        /*04b8*/ 	.short	0x010a
        /*04ba*/ 	.byte	0x04
	.zero		1


	//   ....[60]....
        /*04bc*/ 	.word	0x00003dd0
        /*04c0*/ 	.word	0x000000ff
        /*04c4*/ 	.word	0x00000000
        /*04c8*/ 	.short	0x010a
        /*04ca*/ 	.byte	0x04
	.zero		1


	//   ....[61]....
        /*04cc*/ 	.word	0x00003e60
        /*04d0*/ 	.word	0x000000ff
        /*04d4*/ 	.word	0x00000000
        /*04d8*/ 	.short	0x010a
        /*04da*/ 	.byte	0x04
	.zero		1


	//   ....[62]....
        /*04dc*/ 	.word	0x00004550
        /*04e0*/ 	.word	0x000000ff
        /*04e4*/ 	.word	0x000000d0
        /*04e8*/ 	.short	0x010a
        /*04ea*/ 	.byte	0x1f
	.zero		1


	//   ....[63]....
        /*04ec*/ 	.word	0x000045e0
        /*04f0*/ 	.word	0x000000ff
        /*04f4*/ 	.word	0x00000000
        /*04f8*/ 	.short	0x0101
        /*04fa*/ 	.byte	0x38
	.zero		1


	//   ....[64]....
        /*04fc*/ 	.word	0x00004b10
        /*0500*/ 	.word	0x000000ff
        /*0504*/ 	.word	0x000000c8
        /*0508*/ 	.short	0x010a
        /*050a*/ 	.byte	0x1f
	.zero		1


	//   ....[65]....
        /*050c*/ 	.word	0x00004fc0
        /*0510*/ 	.word	0x000000ff
        /*0514*/ 	.word	0x000000a0
        /*0518*/ 	.short	0x010a
        /*051a*/ 	.byte	0x1f
	.zero		1


	//   ....[66]....
        /*051c*/ 	.word	0x00005110
        /*0520*/ 	.word	0x000000ff
        /*0524*/ 	.word	0x00000080
        /*0528*/ 	.short	0x010b
        /*052a*/ 	.byte	0x1f
	.zero		1


	//   ....[67]....
        /*052c*/ 	.word	0x00005120
        /*0530*/ 	.word	0x000000ff
        /*0534*/ 	.word	0x00000000
        /*0538*/ 	.short	0x0101
        /*053a*/ 	.byte	0x3d
	.zero		1


	//   ....[68]....
        /*053c*/ 	.word	0x00005130
        /*0540*/ 	.word	0x000000ff
        /*0544*/ 	.word	0x000000a8
        /*0548*/ 	.short	0x010a
        /*054a*/ 	.byte	0x1f
	.zero		1


	//   ....[69]....
        /*054c*/ 	.word	0x00005290
        /*0550*/ 	.word	0x000000ff
        /*0554*/ 	.word	0x00000088
        /*0558*/ 	.short	0x010b
        /*055a*/ 	.byte	0x1f
	.zero		1


	//   ....[70]....
        /*055c*/ 	.word	0x000052a0
        /*0560*/ 	.word	0x000000ff
        /*0564*/ 	.word	0x00000000
        /*0568*/ 	.short	0x0101
        /*056a*/ 	.byte	0x3c
	.zero		1


	//   ....[71]....
        /*056c*/ 	.word	0x000052b0
        /*0570*/ 	.word	0x000000ff
        /*0574*/ 	.word	0x000000b0
        /*0578*/ 	.short	0x010a
        /*057a*/ 	.byte	0x1f
	.zero		1


	//   ....[72]....
        /*057c*/ 	.word	0x00005410
        /*0580*/ 	.word	0x000000ff
        /*0584*/ 	.word	0x00000090
        /*0588*/ 	.short	0x010b
        /*058a*/ 	.byte	0x1f
	.zero		1


	//   ....[73]....
        /*058c*/ 	.word	0x00005420
        /*0590*/ 	.word	0x000000ff
        /*0594*/ 	.word	0x00000000
        /*0598*/ 	.short	0x0101
        /*059a*/ 	.byte	0x3b
	.zero		1


	//   ....[74]....
        /*059c*/ 	.word	0x00005440
        /*05a0*/ 	.word	0x000000ff
        /*05a4*/ 	.word	0x000000b8
        /*05a8*/ 	.short	0x010a
        /*05aa*/ 	.byte	0x1f
	.zero		1


	//   ....[75]....
        /*05ac*/ 	.word	0x00005620
        /*05b0*/ 	.word	0x000000ff
        /*05b4*/ 	.word	0x00000098
        /*05b8*/ 	.short	0x010b
        /*05ba*/ 	.byte	0x1f
	.zero		1


	//   ....[76]....
        /*05bc*/ 	.word	0x00005630
        /*05c0*/ 	.word	0x000000ff
        /*05c4*/ 	.word	0x00000000
        /*05c8*/ 	.short	0x0101
        /*05ca*/ 	.byte	0x3a
	.zero		1


	//   ....[77]....
        /*05cc*/ 	.word	0x00005660
        /*05d0*/ 	.word	0x000000ff
        /*05d4*/ 	.word	0x000000a0
        /*05d8*/ 	.short	0x010a
        /*05da*/ 	.byte	0x1f
	.zero		1


	//   ....[78]....
        /*05dc*/ 	.word	0x00005680
        /*05e0*/ 	.word	0x000000ff
        /*05e4*/ 	.word	0x000000a8
        /*05e8*/ 	.short	0x010a
        /*05ea*/ 	.byte	0x1f
	.zero		1


	//   ....[79]....
        /*05ec*/ 	.word	0x000056a0
        /*05f0*/ 	.word	0x000000ff
        /*05f4*/ 	.word	0x000000b0
        /*05f8*/ 	.short	0x010a
        /*05fa*/ 	.byte	0x1f
	.zero		1


	//   ....[80]....
        /*05fc*/ 	.word	0x000056e0
        /*0600*/ 	.word	0x00000000
        /*0604*/ 	.word	0x000000b8
        /*0608*/ 	.short	0x010a
        /*060a*/ 	.byte	0xff
	.zero		1


	//   ....[81]....
        /*060c*/ 	.word	0x00005a80
        /*0610*/ 	.word	0x000000ff
        /*0614*/ 	.word	0x000000d0
        /*0618*/ 	.short	0x010a
        /*061a*/ 	.byte	0x30
	.zero		1


	//   ....[82]....
        /*061c*/ 	.word	0x00005b50
        /*0620*/ 	.word	0x000000ff
        /*0624*/ 	.word	0x00000000
        /*0628*/ 	.short	0x0101
        /*062a*/ 	.byte	0x04
	.zero		1


	//   ....[83]....
        /*062c*/ 	.word	0x00006b30
        /*0630*/ 	.word	0x000000ff
        /*0634*/ 	.word	0x00000080
        /*0638*/ 	.short	0x010a
        /*063a*/ 	.byte	0x30
	.zero		1


	//   ....[84]....
        /*063c*/ 	.word	0x00006b50
        /*0640*/ 	.word	0x00000043
        /*0644*/ 	.word	0x000000e0
        /*0648*/ 	.short	0x010a
        /*064a*/ 	.byte	0xff
	.zero		1


	//   ....[85]....
        /*064c*/ 	.word	0x00006c10
        /*0650*/ 	.word	0x000000ff
        /*0654*/ 	.word	0x00000080
        /*0658*/ 	.short	0x010a
        /*065a*/ 	.byte	0x30
	.zero		1


	//   ....[86]....
        /*065c*/ 	.word	0x00006cd0
        /*0660*/ 	.word	0x00000043
        /*0664*/ 	.word	0x000000e0
        /*0668*/ 	.short	0x010a
        /*066a*/ 	.byte	0xff
	.zero		1


	//   ....[87]....
        /*066c*/ 	.word	0x00007420
        /*0670*/ 	.word	0x00000000
        /*0674*/ 	.word	0x00000000
        /*0678*/ 	.short	0x0101
        /*067a*/ 	.byte	0xff
	.zero		1


	//   ....[88]....
        /*067c*/ 	.word	0x00007430
        /*0680*/ 	.word	0x00000004
        /*0684*/ 	.word	0x00000080
        /*0688*/ 	.short	0x010a
        /*068a*/ 	.byte	0xff
	.zero		1


	//   ....[89]....
        /*068c*/ 	.word	0x000074e0
        /*0690*/ 	.word	0x00000004
        /*0694*/ 	.word	0x00000080
        /*0698*/ 	.short	0x010a
        /*069a*/ 	.byte	0xff
	.zero		1


	//   ....[90]....
        /*069c*/ 	.word	0x00007c90
        /*06a0*/ 	.word	0x00000000
        /*06a4*/ 	.word	0x00000000
        /*06a8*/ 	.short	0x0101
        /*06aa*/ 	.byte	0xff
	.zero		1


	//   ....[91]....
        /*06ac*/ 	.word	0x00007cb0
        /*06b0*/ 	.word	0x00000002
        /*06b4*/ 	.word	0x00000080
        /*06b8*/ 	.short	0x010a
        /*06ba*/ 	.byte	0xff
	.zero		1


	//   ....[92]....
        /*06bc*/ 	.word	0x00007d50
        /*06c0*/ 	.word	0x00000002
        /*06c4*/ 	.word	0x00000080
        /*06c8*/ 	.short	0x010a
        /*06ca*/ 	.byte	0xff
	.zero		1


	//   ....[93]....
        /*06cc*/ 	.word	0x000084f0
        /*06d0*/ 	.word	0x00000000
        /*06d4*/ 	.word	0x00000000
        /*06d8*/ 	.short	0x0101
        /*06da*/ 	.byte	0xff
	.zero		1


	//   ....[94]....
        /*06dc*/ 	.word	0x00008510
        /*06e0*/ 	.word	0x00000003
        /*06e4*/ 	.word	0x00000080
        /*06e8*/ 	.short	0x010a
        /*06ea*/ 	.byte	0xff
	.zero		1


	//   ....[95]....
        /*06ec*/ 	.word	0x000085b0
        /*06f0*/ 	.word	0x00000003
        /*06f4*/ 	.word	0x00000080
        /*06f8*/ 	.short	0x010a
        /*06fa*/ 	.byte	0xff
	.zero		1


	//   ....[96]....
        /*06fc*/ 	.word	0x000089b0
        /*0700*/ 	.word	0x000000ff
        /*0704*/ 	.word	0x00000000
        /*0708*/ 	.short	0x0101
        /*070a*/ 	.byte	0x04
	.zero		1


	//   ....[97]....
        /*070c*/ 	.word	0x00008db0
        /*0710*/ 	.word	0x00000000
        /*0714*/ 	.word	0x00000000
        /*0718*/ 	.short	0x0101
        /*071a*/ 	.byte	0xff
	.zero		1


	//   ....[98]....
        /*071c*/ 	.word	0x00009030
        /*0720*/ 	.word	0x000000ff
        /*0724*/ 	.word	0x00000000
        /*0728*/ 	.short	0x0101
        /*072a*/ 	.byte	0x04
	.zero		1


	//   ....[99]....
        /*072c*/ 	.word	0x00009060
        /*0730*/ 	.word	0x00000000
        /*0734*/ 	.word	0x00000040
        /*0738*/ 	.short	0x010a
        /*073a*/ 	.byte	0xff
	.zero		1


	//   ....[100]....
        /*073c*/ 	.word	0x000090c0
        /*0740*/ 	.word	0x00000000
        /*0744*/ 	.word	0x00000040
        /*0748*/ 	.short	0x010a
        /*074a*/ 	.byte	0xff
	.zero		1


	//   ....[101]....
        /*074c*/ 	.word	0x00009120
        /*0750*/ 	.word	0x00000000
        /*0754*/ 	.word	0x000000d0
        /*0758*/ 	.short	0x010a
        /*075a*/ 	.byte	0xff
	.zero		1


	//   ....[102]....
        /*075c*/ 	.word	0x00009180
        /*0760*/ 	.word	0x00000000
        /*0764*/ 	.word	0x00000000
        /*0768*/ 	.short	0x010a
        /*076a*/ 	.byte	0xff
	.zero		1


	//   ....[103]....
        /*076c*/ 	.word	0x000091e0
        /*0770*/ 	.word	0x00000000
        /*0774*/ 	.word	0x00000000
        /*0778*/ 	.short	0x010a
        /*077a*/ 	.byte	0xff
	.zero		1


	//   ....[104]....
        /*077c*/ 	.word	0x00009240
        /*0780*/ 	.word	0x00000000
        /*0784*/ 	.word	0x00000000
        /*0788*/ 	.short	0x010a
        /*078a*/ 	.byte	0xff
	.zero		1


	//   ....[105]....
        /*078c*/ 	.word	0x000092a0
        /*0790*/ 	.word	0x00000000
        /*0794*/ 	.word	0x00000000
        /*0798*/ 	.short	0x010a
        /*079a*/ 	.byte	0xff
	.zero		1


	//   ....[106]....
        /*079c*/ 	.word	0x00009300
        /*07a0*/ 	.word	0x00000000
        /*07a4*/ 	.word	0x00000000
        /*07a8*/ 	.short	0x010a
        /*07aa*/ 	.byte	0xff
	.zero		1


	//   ....[107]....
        /*07ac*/ 	.word	0x00009360
        /*07b0*/ 	.word	0x00000000
        /*07b4*/ 	.word	0x00000000
        /*07b8*/ 	.short	0x010a
        /*07ba*/ 	.byte	0xff
	.zero		1


	//   ....[108]....
        /*07bc*/ 	.word	0x000093c0
        /*07c0*/ 	.word	0x00000000
        /*07c4*/ 	.word	0x00000000
        /*07c8*/ 	.short	0x010a
        /*07ca*/ 	.byte	0xff
	.zero		1


	//   ....[109]....
        /*07cc*/ 	.word	0x00009420
        /*07d0*/ 	.word	0x00000004
        /*07d4*/ 	.word	0x000000d8
        /*07d8*/ 	.short	0x010a
        /*07da*/ 	.byte	0xff
	.zero		1


	//   ....[110]....
        /*07dc*/ 	.word	0x00009480
        /*07e0*/ 	.word	0x00000004
        /*07e4*/ 	.word	0x000000d0
        /*07e8*/ 	.short	0x010a
        /*07ea*/ 	.byte	0xff
	.zero		1


	//   ....[111]....
        /*07ec*/ 	.word	0x000094e0
        /*07f0*/ 	.word	0x00000000
        /*07f4*/ 	.word	0x000000d0
        /*07f8*/ 	.short	0x010a
        /*07fa*/ 	.byte	0xff
	.zero		1


	//   ....[112]....
        /*07fc*/ 	.word	0x00009540
        /*0800*/ 	.word	0x00000000
        /*0804*/ 	.word	0x000000f0
        /*0808*/ 	.short	0x010a
        /*080a*/ 	.byte	0xff
	.zero		1


	//   ....[113]....
        /*080c*/ 	.word	0x000095a0
        /*0810*/ 	.word	0x00000000
        /*0814*/ 	.word	0x00000000
        /*0818*/ 	.short	0x010a
        /*081a*/ 	.byte	0xff
	.zero		1


	//   ....[114]....
        /*081c*/ 	.word	0x00009600
        /*0820*/ 	.word	0x00000000
        /*0824*/ 	.word	0x00000000
        /*0828*/ 	.short	0x010a
        /*082a*/ 	.byte	0xff
	.zero		1


	//   ....[115]....
        /*082c*/ 	.word	0x00009660
        /*0830*/ 	.word	0x00000000
        /*0834*/ 	.word	0x00000000
        /*0838*/ 	.short	0x010a
        /*083a*/ 	.byte	0xff
	.zero		1


	//   ....[116]....
        /*083c*/ 	.word	0x000096c0
        /*0840*/ 	.word	0x00000000
        /*0844*/ 	.word	0x000000d0
        /*0848*/ 	.short	0x010a
        /*084a*/ 	.byte	0xff
	.zero		1


	//   ....[117]....
        /*084c*/ 	.word	0x00009720
        /*0850*/ 	.word	0x00000003
        /*0854*/ 	.word	0x000000c8
        /*0858*/ 	.short	0x010a
        /*085a*/ 	.byte	0xff
	.zero		1


	//   ....[118]....
        /*085c*/ 	.word	0x00009780
        /*0860*/ 	.word	0x00000000
        /*0864*/ 	.word	0x000000a0
        /*0868*/ 	.short	0x010a
        /*086a*/ 	.byte	0xff
	.zero		1


	//   ....[119]....
        /*086c*/ 	.word	0x000097e0
        /*0870*/ 	.word	0x00000000
        /*0874*/ 	.word	0x000000a8
        /*0878*/ 	.short	0x010a
        /*087a*/ 	.byte	0xff
	.zero		1


	//   ....[120]....
        /*087c*/ 	.word	0x00009840
        /*0880*/ 	.word	0x00000000
        /*0884*/ 	.word	0x000000b0
        /*0888*/ 	.short	0x010a
        /*088a*/ 	.byte	0xff
	.zero		1


	//   ....[121]....
        /*088c*/ 	.word	0x000098a0
        /*0890*/ 	.word	0x00000000
        /*0894*/ 	.word	0x000000b8
        /*0898*/ 	.short	0x010a
        /*089a*/ 	.byte	0xff
	.zero		1


	//   ....[122]....
        /*089c*/ 	.word	0x00009900
        /*08a0*/ 	.word	0x00000000
        /*08a4*/ 	.word	0x000000a0
        /*08a8*/ 	.short	0x010a
        /*08aa*/ 	.byte	0xff
	.zero		1


	//   ....[123]....
        /*08ac*/ 	.word	0x00009960
        /*08b0*/ 	.word	0x00000000
        /*08b4*/ 	.word	0x000000a8
        /*08b8*/ 	.short	0x010a
        /*08ba*/ 	.byte	0xff
	.zero		1


	//   ....[124]....
        /*08bc*/ 	.word	0x000099c0
        /*08c0*/ 	.word	0x00000000
        /*08c4*/ 	.word	0x000000b0
        /*08c8*/ 	.short	0x010a
        /*08ca*/ 	.byte	0xff
	.zero		1


	//   ....[125]....
        /*08cc*/ 	.word	0x00009a20
        /*08d0*/ 	.word	0x00000000
        /*08d4*/ 	.word	0x000000d0
        /*08d8*/ 	.short	0x010a
        /*08da*/ 	.byte	0xff
	.zero		1


	//   ....[126]....
        /*08dc*/ 	.word	0x00009a80
        /*08e0*/ 	.word	0x00000002
        /*08e4*/ 	.word	0x00000080
        /*08e8*/ 	.short	0x010a
        /*08ea*/ 	.byte	0xff
	.zero		1


	//   ....[127]....
        /*08ec*/ 	.word	0x00009ad0
        /*08f0*/ 	.word	0x00000043
        /*08f4*/ 	.word	0x000000e0
        /*08f8*/ 	.short	0x010a
        /*08fa*/ 	.byte	0xff
	.zero		1


	//   ....[128]....
        /*08fc*/ 	.word	0x00009b20
        /*0900*/ 	.word	0x00000004
        /*0904*/ 	.word	0x00000080
        /*0908*/ 	.short	0x010a
        /*090a*/ 	.byte	0xff
	.zero		1


	//   ....[129]....
        /*090c*/ 	.word	0x00009b70
        /*0910*/ 	.word	0x00000002
        /*0914*/ 	.word	0x00000080
        /*0918*/ 	.short	0x010a
        /*091a*/ 	.byte	0xff
	.zero		1


	//   ....[130]....
        /*091c*/ 	.word	0x00009bc0
        /*0920*/ 	.word	0x00000003
        /*0924*/ 	.word	0x00000080
        /*0928*/ 	.short	0x010a
        /*092a*/ 	.byte	0xff
	.zero		1


	//----- nvinfo : EIATTR_NUM_MBARRIERS
	.align		4
.L_47:
        /*092c*/ 	.byte	0x03, 0x38
        /*092e*/ 	.short	0x0020


	//----- nvinfo : EIATTR_EXIT_INSTR_OFFSETS
	.align		4
        /*0930*/ 	.byte	0x04, 0x1c
        /*0932*/ 	.short	(.L_49 - .L_48)


	//   ....[0]....
.L_48:
        /*0934*/ 	.word	0x00002f90


	//   ....[1]....
        /*0938*/ 	.word	0x00003240


	//   ....[2]....
        /*093c*/ 	.word	0x000032a0


	//   ....[3]....
        /*0940*/ 	.word	0x000040d0


	//   ....[4]....
        /*0944*/ 	.word	0x00005710


	//   ....[5]....
        /*0948*/ 	.word	0x00005750


	//   ....[6]....
        /*094c*/ 	.word	0x00008f10


	//   ....[7]....
        /*0950*/ 	.word	0x00008f90


	//   ....[8]....
        /*0954*/ 	.word	0x00008fc0


	//   ....[9]....
        /*0958*/ 	.word	0x00009040


	//----- nvinfo : EIATTR_MAX_THREADS
	.align		4
.L_49:
        /*095c*/ 	.byte	0x04, 0x05
        /*095e*/ 	.short	(.L_51 - .L_50)
.L_50:
        /*0960*/ 	.word	0x00000100
        /*0964*/ 	.word	0x00000001
        /*0968*/ 	.word	0x00000001


	//----- nvinfo : EIATTR_CRS_STACK_SIZE
	.align		4
.L_51:
        /*096c*/ 	.byte	0x04, 0x1e
        /*096e*/ 	.short	(.L_53 - .L_52)
.L_52:
        /*0970*/ 	.word	0x00000000


	//----- nvinfo : EIATTR_CBANK_PARAM_SIZE
	.align		4
.L_53:
        /*0974*/ 	.byte	0x03, 0x19
        /*0976*/ 	.short	0x0800


	//----- nvinfo : EIATTR_PARAM_CBANK
	.align		4
        /*0978*/ 	.byte	0x04, 0x0a
        /*097a*/ 	.short	(.L_55 - .L_54)
	.align		4
.L_54:
        /*097c*/ 	.word	index@(.nv.constant0._ZN7cutlass13device_kernelINS_4conv6kernel13ConvUniversalINS1_16ConvProblemShapeILNS1_8OperatorE2ELi2EEENS1_10collective14CollectiveConvINS1_47MainloopSm100TmaUmmaWarpSpecializedImplicitGemmILS5_2ELi8ELi2ELi1ELi2EN4cute5tupleIJNSA_1CILi1EEESD_SD_EEEEENSB_IJNSC_ILi64EEENSB_IJNSC_ILi128EEEEEENSB_IJSG_EEEEEENS_10bfloat16_tESL_NSA_8TiledMMAINSA_8MMA_AtomIJNSA_20SM100_MMA_F16BF16_SSISL_SL_fLi64ELi128ELNSA_4UMMA5MajorE1ELSQ_1ELNSP_7ScaleInE0ELSR_0EEEEEENSA_6LayoutISE_NSB_IJNSC_ILi0EEESV_SV_EEEEENSB_IJNSA_10UnderscoreESY_SY_EEEEENS7_6detail27Sm100ImplicitGemmTileTraitsINSA_13SM90_TMA_LOADENSA_14ComposedLayoutINSA_7SwizzleILi3ELi4ELi3EEENSA_18smem_ptr_flag_bitsILi16EEENSU_INSB_IJSG_NSC_ILi8EEEEEENSB_IJSD_SG_EEEEEEEvEENS12_INSA_20SM90_TMA_LOAD_IM2COLES1D_vEEEENS_8epilogue10collective18CollectiveEpilogueINS1I_23Sm100TmaWarpSpecializedILi4ELi2ELi16ELb1ELb0EEEJSK_NSB_IJNSU_ISG_SD_EENSU_INSC_ILi32EEESD_EEEEESL_NSB_IJlNSB_IJSD_llEEESV_EEESL_S1S_NS1I_6fusion15FusionCallbacksIS1M_NS1T_17LinearCombinationISL_fSL_fLNS_15FloatRoundStyleE2EEESK_S1Q_JEEENSA_5SM1004TMEM4LOAD26SM100_TMEM_LOAD_16dp256b4xES13_NS14_INS15_ILi2ELi4ELi3EEES18_NSU_INSB_IJS19_S1O_EEENSB_IJS1O_SD_EEEEEEENSA_17SM75_U32x4_LDSM_NENSA_14SM90_TMA_STOREES27_NSA_17SM90_U32x4_STSM_NENSA_39AutoVectorizingCopyWithAssumedAlignmentILi128EEEEEEvvEEEEvNT_6ParamsE)
        /*0980*/ 	.short	0x0380
        /*0982*/ 	.short	0x0800


	//----- nvinfo : EIATTR_SW_WAR
	.align		4
.L_55:
        /*0984*/ 	.byte	0x04, 0x36
        /*0986*/ 	.short	(.L_57 - .L_56)
.L_56:
        /*0988*/ 	.word	0x00000008
.L_57:


//--------------------- .nv.callgraph             --------------------------
	.section	.nv.callgraph,"",@"SHT_CUDA_CALLGRAPH"
	.align	4
	.sectionentsize	8
	.align		4
        /*0000*/ 	.word	0x00000000
	.align		4
        /*0004*/ 	.word	0xffffffff
	.align		4
        /*0008*/ 	.word	index@(_ZN7cutlass13device_kernelINS_4conv6kernel13ConvUniversalINS1_16ConvProblemShapeILNS1_8OperatorE2ELi2EEENS1_10collective14CollectiveConvINS1_47MainloopSm100TmaUmmaWarpSpecializedImplicitGemmILS5_2ELi8ELi2ELi1ELi2EN4cute5tupleIJNSA_1CILi1EEESD_SD_EEEEENSB_IJNSC_ILi64EEENSB_IJNSC_ILi128EEEEEENSB_IJSG_EEEEEENS_10bfloat16_tESL_NSA_8TiledMMAINSA_8MMA_AtomIJNSA_20SM100_MMA_F16BF16_SSISL_SL_fLi64ELi128ELNSA_4UMMA5MajorE1ELSQ_1ELNSP_7ScaleInE0ELSR_0EEEEEENSA_6LayoutISE_NSB_IJNSC_ILi0EEESV_SV_EEEEENSB_IJNSA_10UnderscoreESY_SY_EEEEENS7_6detail27Sm100ImplicitGemmTileTraitsINSA_13SM90_TMA_LOADENSA_14ComposedLayoutINSA_7SwizzleILi3ELi4ELi3EEENSA_18smem_ptr_flag_bitsILi16EEENSU_INSB_IJSG_NSC_ILi8EEEEEENSB_IJSD_SG_EEEEEEEvEENS12_INSA_20SM90_TMA_LOAD_IM2COLES1D_vEEEENS_8epilogue10collective18CollectiveEpilogueINS1I_23Sm100TmaWarpSpecializedILi4ELi2ELi16ELb1ELb0EEEJSK_NSB_IJNSU_ISG_SD_EENSU_INSC_ILi32EEESD_EEEEESL_NSB_IJlNSB_IJSD_llEEESV_EEESL_S1S_NS1I_6fusion15FusionCallbacksIS1M_NS1T_17LinearCombinationISL_fSL_fLNS_15FloatRoundStyleE2EEESK_S1Q_JEEENSA_5SM1004TMEM4LOAD26SM100_TMEM_LOAD_16dp256b4xES13_NS14_INS15_ILi2ELi4ELi3EEES18_NSU_INSB_IJS19_S1O_EEENSB_IJS1O_SD_EEEEEEENSA_17SM75_U32x4_LDSM_NENSA_14SM90_TMA_STOREES27_NSA_17SM90_U32x4_STSM_NENSA_39AutoVectorizingCopyWithAssumedAlignmentILi128EEEEEEvvEEEEvNT_6ParamsE)
	.align		4
        /*000c*/ 	.word	index@(__assertfail)
	.align		4
        /*0010*/ 	.word	0x00000000
	.align		4
        /*0014*/ 	.word	0xfffffffe
	.align		4
        /*0018*/ 	.word	0x00000000
	.align		4
        /*001c*/ 	.word	0xfffffffd
	.align		4
        /*0020*/ 	.word	0x00000000
	.align		4
        /*0024*/ 	.word	0xfffffffc


//--------------------- .nv.constant4             --------------------------
	.section	.nv.constant4,"a",@progbits
	.align	8
	.align		8
.nv.constant4:
        /*0000*/ 	.dword	__assertfail
	.align		8
        /*0008*/ 	.dword	__unnamed_1
	.align		8
        /*0010*/ 	.dword	__unnamed_2
	.align		8
        /*0018*/ 	.dword	_ZN39_INTERNAL_c4f3ec1e_4_k_cu_8af27dc7_41264cuda3std3__45__cpo5beginE
	.align		8
        /*0020*/ 	.dword	_ZN39_INTERNAL_c4f3ec1e_4_k_cu_8af27dc7_41264cuda3std3__45__cpo3endE
	.align		8
        /*0028*/ 	.dword	_ZN39_INTERNAL_c4f3ec1e_4_k_cu_8af27dc7_41264cuda3std3__45__cpo6cbeginE
	.align		8
        /*0030*/ 	.dword	_ZN39_INTERNAL_c4f3ec1e_4_k_cu_8af27dc7_41264cuda3std3__45__cpo4cendE
	.align		8
        /*0038*/ 	.dword	_ZN39_INTERNAL_c4f3ec1e_4_k_cu_8af27dc7_41264cuda3std3__441_GLOBAL__N__c4f3ec1e_4_k_cu_8af27dc7_41266ignoreE
	.align		8
        /*0040*/ 	.dword	_ZN39_INTERNAL_c4f3ec1e_4_k_cu_8af27dc7_41264cuda3std3__419piecewise_constructE
	.align		8
        /*0048*/ 	.dword	_ZN39_INTERNAL_c4f3ec1e_4_k_cu_8af27dc7_41264cuda3std3__48in_placeE
	.align		8
        /*0050*/ 	.dword	_ZN39_INTERNAL_c4f3ec1e_4_k_cu_8af27dc7_41264cuda3std6ranges3__45__cpo4swapE
	.align		8
        /*0058*/ 	.dword	_ZN39_INTERNAL_c4f3ec1e_4_k_cu_8af27dc7_41264cuda3std6ranges3__45__cpo9iter_moveE
	.align		8
        /*0060*/ 	.dword	_ZN39_INTERNAL_c4f3ec1e_4_k_cu_8af27dc7_41264cute7productE
	.align		8
        /*0068*/ 	.dword	_ZN39_INTERNAL_c4f3ec1e_4_k_cu_8af27dc7_41264cute1_E
	.align		8
        /*0070*/ 	.dword	$str$27
	.align		8
        /*0078*/ 	.dword	$str$28
	.align		8
        /*0080*/ 	.dword	$str$29
	.align		8
        /*0088*/ 	.dword	$str$30


//--------------------- .text._ZN7cutlass13device_kernelINS_4conv6kernel13ConvUniversalINS1_16ConvProblemShapeILNS1_8OperatorE2ELi2EEENS1_10collective14CollectiveConvINS1_47MainloopSm100TmaUmmaWarpSpecializedImplicitGemmILS5_2ELi8ELi2ELi1ELi2EN4cute5tupleIJNSA_1CILi1EEESD_SD_EEEEENSB_IJNSC_ILi64EEENSB_IJNSC_ILi128EEEEEENSB_IJSG_EEEEEENS_10bfloat16_tESL_NSA_8TiledMMAINSA_8MMA_AtomIJNSA_20SM100_MMA_F16BF16_SSISL_SL_fLi64ELi128ELNSA_4UMMA5MajorE1ELSQ_1ELNSP_7ScaleInE0ELSR_0EEEEEENSA_6LayoutISE_NSB_IJNSC_ILi0EEESV_SV_EEEEENSB_IJNSA_10UnderscoreESY_SY_EEEEENS7_6detail27Sm100ImplicitGemmTileTraitsINSA_13SM90_TMA_LOADENSA_14ComposedLayoutINSA_7SwizzleILi3ELi4ELi3EEENSA_18smem_ptr_flag_bitsILi16EEENSU_INSB_IJSG_NSC_ILi8EEEEEENSB_IJSD_SG_EEEEEEEvEENS12_INSA_20SM90_TMA_LOAD_IM2COLES1D_vEEEENS_8epilogue10collective18CollectiveEpilogueINS1I_23Sm100TmaWarpSpecializedILi4ELi2ELi16ELb1ELb0EEEJSK_NSB_IJNSU_ISG_SD_EENSU_INSC_ILi32EEESD_EEEEESL_NSB_IJlNSB_IJSD_llEEESV_EEESL_S1S_NS1I_6fusion15FusionCallbacksIS1M_NS1T_17LinearCombinationISL_fSL_fLNS_15FloatRoundStyleE2EEESK_S1Q_JEEENSA_5SM1004TMEM4LOAD26SM100_TMEM_LOAD_16dp256b4xES13_NS14_INS15_ILi2ELi4ELi3EEES18_NSU_INSB_IJS19_S1O_EEENSB_IJS1O_SD_EEEEEEENSA_17SM75_U32x4_LDSM_NENSA_14SM90_TMA_STOREES27_NSA_17SM90_U32x4_STSM_NENSA_39AutoVectorizingCopyWithAssumedAlignmentILi128EEEEEEvvEEEEvNT_6ParamsE --------------------------
	.section	.text._ZN7cutlass13device_kernelINS_4conv6kernel13ConvUniversalINS1_16ConvProblemShapeILNS1_8OperatorE2ELi2EEENS1_10collective14CollectiveConvINS1_47MainloopSm100TmaUmmaWarpSpecializedImplicitGemmILS5_2ELi8ELi2ELi1ELi2EN4cute5tupleIJNSA_1CILi1EEESD_SD_EEEEENSB_IJNSC_ILi64EEENSB_IJNSC_ILi128EEEEEENSB_IJSG_EEEEEENS_10bfloat16_tESL_NSA_8TiledMMAINSA_8MMA_AtomIJNSA_20SM100_MMA_F16BF16_SSISL_SL_fLi64ELi128ELNSA_4UMMA5MajorE1ELSQ_1ELNSP_7ScaleInE0ELSR_0EEEEEENSA_6LayoutISE_NSB_IJNSC_ILi0EEESV_SV_EEEEENSB_IJNSA_10UnderscoreESY_SY_EEEEENS7_6detail27Sm100ImplicitGemmTileTraitsINSA_13SM90_TMA_LOADENSA_14ComposedLayoutINSA_7SwizzleILi3ELi4ELi3EEENSA_18smem_ptr_flag_bitsILi16EEENSU_INSB_IJSG_NSC_ILi8EEEEEENSB_IJSD_SG_EEEEEEEvEENS12_INSA_20SM90_TMA_LOAD_IM2COLES1D_vEEEENS_8epilogue10collective18CollectiveEpilogueINS1I_23Sm100TmaWarpSpecializedILi4ELi2ELi16ELb1ELb0EEEJSK_NSB_IJNSU_ISG_SD_EENSU_INSC_ILi32EEESD_EEEEESL_NSB_IJlNSB_IJSD_llEEESV_EEESL_S1S_NS1I_6fusion15FusionCallbacksIS1M_NS1T_17LinearCombinationISL_fSL_fLNS_15FloatRoundStyleE2EEESK_S1Q_JEEENSA_5SM1004TMEM4LOAD26SM100_TMEM_LOAD_16dp256b4xES13_NS14_INS15_ILi2ELi4ELi3EEES18_NSU_INSB_IJS19_S1O_EEENSB_IJS1O_SD_EEEEEEENSA_17SM75_U32x4_LDSM_NENSA_14SM90_TMA_STOREES27_NSA_17SM90_U32x4_STSM_NENSA_39AutoVectorizingCopyWithAssumedAlignmentILi128EEEEEEvvEEEEvNT_6ParamsE,"ax",@progbits
	.align	128
.text._ZN7cutlass13device_kernelINS_4conv6kernel13ConvUniversalINS1_16ConvProblemShapeILNS1_8OperatorE2ELi2EEENS1_10collective14CollectiveConvINS1_47MainloopSm100TmaUmmaWarpSpecializedImplicitGemmILS5_2ELi8ELi2ELi1ELi2EN4cute5tupleIJNSA_1CILi1EEESD_SD_EEEEENSB_IJNSC_ILi64EEENSB_IJNSC_ILi128EEEEEENSB_IJSG_EEEEEENS_10bfloat16_tESL_NSA_8TiledMMAINSA_8MMA_AtomIJNSA_20SM100_MMA_F16BF16_SSISL_SL_fLi64ELi128ELNSA_4UMMA5MajorE1ELSQ_1ELNSP_7ScaleInE0ELSR_0EEEEEENSA_6LayoutISE_NSB_IJNSC_ILi0EEESV_SV_EEEEENSB_IJNSA_10UnderscoreESY_SY_EEEEENS7_6detail27Sm100ImplicitGemmTileTraitsINSA_13SM90_TMA_LOADENSA_14ComposedLayoutINSA_7SwizzleILi3ELi4ELi3EEENSA_18smem_ptr_flag_bitsILi16EEENSU_INSB_IJSG_NSC_ILi8EEEEEENSB_IJSD_SG_EEEEEEEvEENS12_INSA_20SM90_TMA_LOAD_IM2COLES1D_vEEEENS_8epilogue10collective18CollectiveEpilogueINS1I_23Sm100TmaWarpSpecializedILi4ELi2ELi16ELb1ELb0EEEJSK_NSB_IJNSU_ISG_SD_EENSU_INSC_ILi32EEESD_EEEEESL_NSB_IJlNSB_IJSD_llEEESV_EEESL_S1S_NS1I_6fusion15FusionCallbacksIS1M_NS1T_17LinearCombinationISL_fSL_fLNS_15FloatRoundStyleE2EEESK_S1Q_JEEENSA_5SM1004TMEM4LOAD26SM100_TMEM_LOAD_16dp256b4xES13_NS14_INS15_ILi2ELi4ELi3EEES18_NSU_INSB_IJS19_S1O_EEENSB_IJS1O_SD_EEEEEEENSA_17SM75_U32x4_LDSM_NENSA_14SM90_TMA_STOREES27_NSA_17SM90_U32x4_STSM_NENSA_39AutoVectorizingCopyWithAssumedAlignmentILi128EEEEEEvvEEEEvNT_6ParamsE:
        .type           _ZN7cutlass13device_kernelINS_4conv6kernel13ConvUniversalINS1_16ConvProblemShapeILNS1_8OperatorE2ELi2EEENS1_10collective14CollectiveConvINS1_47MainloopSm100TmaUmmaWarpSpecializedImplicitGemmILS5_2ELi8ELi2ELi1ELi2EN4cute5tupleIJNSA_1CILi1EEESD_SD_EEEEENSB_IJNSC_ILi64EEENSB_IJNSC_ILi128EEEEEENSB_IJSG_EEEEEENS_10bfloat16_tESL_NSA_8TiledMMAINSA_8MMA_AtomIJNSA_20SM100_MMA_F16BF16_SSISL_SL_fLi64ELi128ELNSA_4UMMA5MajorE1ELSQ_1ELNSP_7ScaleInE0ELSR_0EEEEEENSA_6LayoutISE_NSB_IJNSC_ILi0EEESV_SV_EEEEENSB_IJNSA_10UnderscoreESY_SY_EEEEENS7_6detail27Sm100ImplicitGemmTileTraitsINSA_13SM90_TMA_LOADENSA_14ComposedLayoutINSA_7SwizzleILi3ELi4ELi3EEENSA_18smem_ptr_flag_bitsILi16EEENSU_INSB_IJSG_NSC_ILi8EEEEEENSB_IJSD_SG_EEEEEEEvEENS12_INSA_20SM90_TMA_LOAD_IM2COLES1D_vEEEENS_8epilogue10collective18CollectiveEpilogueINS1I_23Sm100TmaWarpSpecializedILi4ELi2ELi16ELb1ELb0EEEJSK_NSB_IJNSU_ISG_SD_EENSU_INSC_ILi32EEESD_EEEEESL_NSB_IJlNSB_IJSD_llEEESV_EEESL_S1S_NS1I_6fusion15FusionCallbacksIS1M_NS1T_17LinearCombinationISL_fSL_fLNS_15FloatRoundStyleE2EEESK_S1Q_JEEENSA_5SM1004TMEM4LOAD26SM100_TMEM_LOAD_16dp256b4xES13_NS14_INS15_ILi2ELi4ELi3EEES18_NSU_INSB_IJS19_S1O_EEENSB_IJS1O_SD_EEEEEEENSA_17SM75_U32x4_LDSM_NENSA_14SM90_TMA_STOREES27_NSA_17SM90_U32x4_STSM_NENSA_39AutoVectorizingCopyWithAssumedAlignmentILi128EEEEEEvvEEEEvNT_6ParamsE,@function
        .size           _ZN7cutlass13device_kernelINS_4conv6kernel13ConvUniversalINS1_16ConvProblemShapeILNS1_8OperatorE2ELi2EEENS1_10collective14CollectiveConvINS1_47MainloopSm100TmaUmmaWarpSpecializedImplicitGemmILS5_2ELi8ELi2ELi1ELi2EN4cute5tupleIJNSA_1CILi1EEESD_SD_EEEEENSB_IJNSC_ILi64EEENSB_IJNSC_ILi128EEEEEENSB_IJSG_EEEEEENS_10bfloat16_tESL_NSA_8TiledMMAINSA_8MMA_AtomIJNSA_20SM100_MMA_F16BF16_SSISL_SL_fLi64ELi128ELNSA_4UMMA5MajorE1ELSQ_1ELNSP_7ScaleInE0ELSR_0EEEEEENSA_6LayoutISE_NSB_IJNSC_ILi0EEESV_SV_EEEEENSB_IJNSA_10UnderscoreESY_SY_EEEEENS7_6detail27Sm100ImplicitGemmTileTraitsINSA_13SM90_TMA_LOADENSA_14ComposedLayoutINSA_7SwizzleILi3ELi4ELi3EEENSA_18smem_ptr_flag_bitsILi16EEENSU_INSB_IJSG_NSC_ILi8EEEEEENSB_IJSD_SG_EEEEEEEvEENS12_INSA_20SM90_TMA_LOAD_IM2COLES1D_vEEEENS_8epilogue10collective18CollectiveEpilogueINS1I_23Sm100TmaWarpSpecializedILi4ELi2ELi16ELb1ELb0EEEJSK_NSB_IJNSU_ISG_SD_EENSU_INSC_ILi32EEESD_EEEEESL_NSB_IJlNSB_IJSD_llEEESV_EEESL_S1S_NS1I_6fusion15FusionCallbacksIS1M_NS1T_17LinearCombinationISL_fSL_fLNS_15FloatRoundStyleE2EEESK_S1Q_JEEENSA_5SM1004TMEM4LOAD26SM100_TMEM_LOAD_16dp256b4xES13_NS14_INS15_ILi2ELi4ELi3EEES18_NSU_INSB_IJS19_S1O_EEENSB_IJS1O_SD_EEEEEEENSA_17SM75_U32x4_LDSM_NENSA_14SM90_TMA_STOREES27_NSA_17SM90_U32x4_STSM_NENSA_39AutoVectorizingCopyWithAssumedAlignmentILi128EEEEEEvvEEEEvNT_6ParamsE,(.L_x_178 - _ZN7cutlass13device_kernelINS_4conv6kernel13ConvUniversalINS1_16ConvProblemShapeILNS1_8OperatorE2ELi2EEENS1_10collective14CollectiveConvINS1_47MainloopSm100TmaUmmaWarpSpecializedImplicitGemmILS5_2ELi8ELi2ELi1ELi2EN4cute5tupleIJNSA_1CILi1EEESD_SD_EEEEENSB_IJNSC_ILi64EEENSB_IJNSC_ILi128EEEEEENSB_IJSG_EEEEEENS_10bfloat16_tESL_NSA_8TiledMMAINSA_8MMA_AtomIJNSA_20SM100_MMA_F16BF16_SSISL_SL_fLi64ELi128ELNSA_4UMMA5MajorE1ELSQ_1ELNSP_7ScaleInE0ELSR_0EEEEEENSA_6LayoutISE_NSB_IJNSC_ILi0EEESV_SV_EEEEENSB_IJNSA_10UnderscoreESY_SY_EEEEENS7_6detail27Sm100ImplicitGemmTileTraitsINSA_13SM90_TMA_LOADENSA_14ComposedLayoutINSA_7SwizzleILi3ELi4ELi3EEENSA_18smem_ptr_flag_bitsILi16EEENSU_INSB_IJSG_NSC_ILi8EEEEEENSB_IJSD_SG_EEEEEEEvEENS12_INSA_20SM90_TMA_LOAD_IM2COLES1D_vEEEENS_8epilogue10collective18CollectiveEpilogueINS1I_23Sm100TmaWarpSpecializedILi4ELi2ELi16ELb1ELb0EEEJSK_NSB_IJNSU_ISG_SD_EENSU_INSC_ILi32EEESD_EEEEESL_NSB_IJlNSB_IJSD_llEEESV_EEESL_S1S_NS1I_6fusion15FusionCallbacksIS1M_NS1T_17LinearCombinationISL_fSL_fLNS_15FloatRoundStyleE2EEESK_S1Q_JEEENSA_5SM1004TMEM4LOAD26SM100_TMEM_LOAD_16dp256b4xES13_NS14_INS15_ILi2ELi4ELi3EEES18_NSU_INSB_IJS19_S1O_EEENSB_IJS1O_SD_EEEEEEENSA_17SM75_U32x4_LDSM_NENSA_14SM90_TMA_STOREES27_NSA_17SM90_U32x4_STSM_NENSA_39AutoVectorizingCopyWithAssumedAlignmentILi128EEEEEEvvEEEEvNT_6ParamsE)
        .other          _ZN7cutlass13device_kernelINS_4conv6kernel13ConvUniversalINS1_16ConvProblemShapeILNS1_8OperatorE2ELi2EEENS1_10collective14CollectiveConvINS1_47MainloopSm100TmaUmmaWarpSpecializedImplicitGemmILS5_2ELi8ELi2ELi1ELi2EN4cute5tupleIJNSA_1CILi1EEESD_SD_EEEEENSB_IJNSC_ILi64EEENSB_IJNSC_ILi128EEEEEENSB_IJSG_EEEEEENS_10bfloat16_tESL_NSA_8TiledMMAINSA_8MMA_AtomIJNSA_20SM100_MMA_F16BF16_SSISL_SL_fLi64ELi128ELNSA_4UMMA5MajorE1ELSQ_1ELNSP_7ScaleInE0ELSR_0EEEEEENSA_6LayoutISE_NSB_IJNSC_ILi0EEESV_SV_EEEEENSB_IJNSA_10UnderscoreESY_SY_EEEEENS7_6detail27Sm100ImplicitGemmTileTraitsINSA_13SM90_TMA_LOADENSA_14ComposedLayoutINSA_7SwizzleILi3ELi4ELi3EEENSA_18smem_ptr_flag_bitsILi16EEENSU_INSB_IJSG_NSC_ILi8EEEEEENSB_IJSD_SG_EEEEEEEvEENS12_INSA_20SM90_TMA_LOAD_IM2COLES1D_vEEEENS_8epilogue10collective18CollectiveEpilogueINS1I_23Sm100TmaWarpSpecializedILi4ELi2ELi16ELb1ELb0EEEJSK_NSB_IJNSU_ISG_SD_EENSU_INSC_ILi32EEESD_EEEEESL_NSB_IJlNSB_IJSD_llEEESV_EEESL_S1S_NS1I_6fusion15FusionCallbacksIS1M_NS1T_17LinearCombinationISL_fSL_fLNS_15FloatRoundStyleE2EEESK_S1Q_JEEENSA_5SM1004TMEM4LOAD26SM100_TMEM_LOAD_16dp256b4xES13_NS14_INS15_ILi2ELi4ELi3EEES18_NSU_INSB_IJS19_S1O_EEENSB_IJS1O_SD_EEEEEEENSA_17SM75_U32x4_LDSM_NENSA_14SM90_TMA_STOREES27_NSA_17SM90_U32x4_STSM_NENSA_39AutoVectorizingCopyWithAssumedAlignmentILi128EEEEEEvvEEEEvNT_6ParamsE,@"STO_CUDA_ENTRY STV_DEFAULT"
_ZN7cutlass13device_kernelINS_4conv6kernel13ConvUniversalINS1_16ConvProblemShapeILNS1_8OperatorE2ELi2EEENS1_10collective14CollectiveConvINS1_47MainloopSm100TmaUmmaWarpSpecializedImplicitGemmILS5_2ELi8ELi2ELi1ELi2EN4cute5tupleIJNSA_1CILi1EEESD_SD_EEEEENSB_IJNSC_ILi64EEENSB_IJNSC_ILi128EEEEEENSB_IJSG_EEEEEENS_10bfloat16_tESL_NSA_8TiledMMAINSA_8MMA_AtomIJNSA_20SM100_MMA_F16BF16_SSISL_SL_fLi64ELi128ELNSA_4UMMA5MajorE1ELSQ_1ELNSP_7ScaleInE0ELSR_0EEEEEENSA_6LayoutISE_NSB_IJNSC_ILi0EEESV_SV_EEEEENSB_IJNSA_10UnderscoreESY_SY_EEEEENS7_6detail27Sm100ImplicitGemmTileTraitsINSA_13SM90_TMA_LOADENSA_14ComposedLayoutINSA_7SwizzleILi3ELi4ELi3EEENSA_18smem_ptr_flag_bitsILi16EEENSU_INSB_IJSG_NSC_ILi8EEEEEENSB_IJSD_SG_EEEEEEEvEENS12_INSA_20SM90_TMA_LOAD_IM2COLES1D_vEEEENS_8epilogue10collective18CollectiveEpilogueINS1I_23Sm100TmaWarpSpecializedILi4ELi2ELi16ELb1ELb0EEEJSK_NSB_IJNSU_ISG_SD_EENSU_INSC_ILi32EEESD_EEEEESL_NSB_IJlNSB_IJSD_llEEESV_EEESL_S1S_NS1I_6fusion15FusionCallbacksIS1M_NS1T_17LinearCombinationISL_fSL_fLNS_15FloatRoundStyleE2EEESK_S1Q_JEEENSA_5SM1004TMEM4LOAD26SM100_TMEM_LOAD_16dp256b4xES13_NS14_INS15_ILi2ELi4ELi3EEES18_NSU_INSB_IJS19_S1O_EEENSB_IJS1O_SD_EEEEEEENSA_17SM75_U32x4_LDSM_NENSA_14SM90_TMA_STOREES27_NSA_17SM90_U32x4_STSM_NENSA_39AutoVectorizingCopyWithAssumedAlignmentILi128EEEEEEvvEEEEvNT_6ParamsE:
[----:B------:R-:W1:Y:S01]  /*0000*/  LDC R1, c[0x0][0x37c] ;  /* 0x0000df00ff017b82 */ /* 0x000e620000000800 */
[----:B------:R-:W2:Y:S01]  /*0010*/  S2R R54, SR_TID.X ;  /* 0x0000000000367919 */ /* 0x000ea20000002100 */
[----:B------:R-:W3:Y:S01]  /*0020*/  LDCU.64 UR8, c[0x0][0x890] ;  /* 0x00011200ff0877ac */ /* 0x000ee20008000a00 */
[----:B-1----:R-:W-:Y:S01]  /*0030*/  VIADD R1, R1, 0xfffffff8 ;  /* 0xfffffff801017836 */ /* 0x002fe20000000000 */
[----:B------:R-:W-:Y:S02]  /*0040*/  PRMT R55, RZ, 0x7610, R55 ;  /* 0x00007610ff377816 */ /* 0x000fe40000000037 */
[----:B------:R-:W-:Y:S01]  /*0050*/  ELECT P3, URZ, PT ;  /* 0x0000000000ff782f */ /* 0x000fe20003860000 */
[----:B---3--:R-:W-:-:S04]  /*0060*/  UISETP.NE.U32.AND UP0, UPT, UR8, URZ, UPT ;  /* 0x000000ff0800728c */ /* 0x008fc8000bf05070 */
[----:B------:R-:W-:Y:S01]  /*0070*/  UISETP.NE.AND.EX UP0, UPT, UR9, URZ, UPT, UP0 ;  /* 0x000000ff0900728c */ /* 0x000fe2000bf05300 */
[----:B--2---:R-:W-:-:S05]  /*0080*/  SHF.R.U32.HI R56, RZ, 0x5, R54 ;  /* 0x00000005ff387819 */ /* 0x004fca0000011636 */
[----:B------:R-:W1:Y:S02]  /*0090*/  SHFL.IDX PT, R0, R56, RZ, 0x1f ;  /* 0x00001fff38007589 */ /* 0x000e6400000e0000 */
[----:B-1----:R-:W-:Y:S01]  /*00a0*/  R2UR UR18, R0 ;  /* 0x00000000001272ca */ /* 0x002fe200000e0000 */
[----:B------:R-:W-:-:S14]  /*00b0*/  BRA.U UP0, `(.L_x_0) ;  /* 0x0000000100307547 */ /* 0x000fdc000b800000 */
[----:B------:R-:W1:Y:S02]  /*00c0*/  LDCU.64 UR4, c[0x0][0x888] ;  /* 0x00011100ff0477ac */ /* 0x000e640008000a00 */
[----:B-1----:R-:W-:-:S04]  /*00d0*/  UISETP.NE.U32.AND UP0, UPT, UR4, URZ, UPT ;  /* 0x000000ff0400728c */ /* 0x002fc8000bf05070 */
[----:B------:R-:W-:-:S09]  /*00e0*/  UISETP.NE.AND.EX UP0, UPT, UR5, URZ, UPT, UP0 ;  /* 0x000000ff0500728c */ /* 0x000fd2000bf05300 */
[----:B------:R-:W-:Y:S05]  /*00f0*/  BRA.U !UP0, `(.L_x_1) ;  /* 0x0000000108147547 */ /* 0x000fea000b800000 */
[----:B------:R-:W1:Y:S01]  /*0100*/  LDC.64 R2, c[0x0][0x888] ;  /* 0x00022200ff027b82 */ /* 0x000e620000000a00 */
[----:B------:R-:W1:Y:S02]  /*0110*/  LDCU.64 UR4, c[0x0][0x358] ;  /* 0x00006b00ff0477ac */ /* 0x000e640008000a00 */
[----:B-1----:R1:W5:Y:S01]  /*0120*/  LDG.E R27, desc[UR4][R2.64] ;  /* 0x00000004021b7981 */ /* 0x002362000c1e1900 */
[----:B------:R-:W-:Y:S01]  /*0130*/  HFMA2 R55, -RZ, RZ, 0, 5.9604644775390625e-08 ;  /* 0x00000001ff377431 */ /* 0x000fe200000001ff */
[----:B------:R-:W-:Y:S05]  /*0140*/  BRA `(.L_x_0) ;  /* 0x00000000000c7947 */ /* 0x000fea0003800000 */
.L_x_1:
[----:B------:R-:W1:Y:S01]  /*0150*/  LDCU UR4, c[0x0][0x880] ;  /* 0x00011000ff0477ac */ /* 0x000e620008000800 */
[----:B------:R-:W-:Y:S01]  /*0160*/  HFMA2 R55, -RZ, RZ, 0, 5.9604644775390625e-08 ;  /* 0x00000001ff377431 */ /* 0x000fe200000001ff */
[----:B-1----:R-:W-:-:S07]  /*0170*/  MOV R27, UR4 ;  /* 0x00000004001b7c02 */ /* 0x002fce0008000f00 */
.L_x_0:
[----:B------:R-:W2:Y:S02]  /*0180*/  LDCU.64 UR4, c[0x0][0x8b0] ;  /* 0x00011600ff0477ac */ /* 0x000ea40008000a00 */
[----:B--2---:R-:W-:-:S04]  /*0190*/  UISETP.NE.U32.AND UP0, UPT, UR4, URZ, UPT ;  /* 0x000000ff0400728c */ /* 0x004fc8000bf05070 */
[----:B------:R-:W-:-:S09]  /*01a0*/  UISETP.NE.AND.EX UP0, UPT, UR5, URZ, UPT, UP0 ;  /* 0x000000ff0500728c */ /* 0x000fd2000bf05300 */
[----:B------:R-:W-:Y:S05]  /*01b0*/  BRA.U UP0, `(.L_x_2) ;  /* 0x0000000100287547 */ /* 0x000fea000b800000 */
[----:B------:R-:W2:Y:S02]  /*01c0*/  LDCU.64 UR4, c[0x0][0x8a8] ;  /* 0x00011500ff0477ac */ /* 0x000ea40008000a00 */
[----:B--2---:R-:W-:-:S04]  /*01d0*/  UISETP.NE.U32.AND UP0, UPT, UR4, URZ, UPT ;  /* 0x000000ff0400728c */ /* 0x004fc8000bf05070 */
[----:B------:R-:W-:-:S09]  /*01e0*/  UISETP.NE.AND.EX UP0, UPT, UR5, URZ, UPT, UP0 ;  /* 0x000000ff0500728c */ /* 0x000fd2000bf05300 */
[----:B------:R-:W-:Y:S05]  /*01f0*/  BRA.U !UP0, `(.L_x_3) ;  /* 0x0000000108107547 */ /* 0x000fea000b800000 */
[----:B------:R-:W2:Y:S01]  /*0200*/  LDC.64 R24, c[0x0][0x8a8] ;  /* 0x00022a00ff187b82 */ /* 0x000ea20000000a00 */
[----:B------:R-:W2:Y:S02]  /*0210*/  LDCU.64 UR4, c[0x0][0x358] ;  /* 0x00006b00ff0477ac */ /* 0x000ea40008000a00 */
[----:B--2---:R2:W5:Y:S01]  /*0220*/  LDG.E R24, desc[UR4][R24.64] ;  /* 0x0000000418187981 */ /* 0x004562000c1e1900 */
[----:B------:R-:W-:Y:S05]  /*0230*/  BRA `(.L_x_2) ;  /* 0x0000000000087947 */ /* 0x000fea0003800000 */
.L_x_3:
[----:B------:R-:W2:Y:S02]  /*0240*/  LDCU UR4, c[0x0][0x8a0] ;  /* 0x00011400ff0477ac */ /* 0x000ea40008000800 */
[----:B--2---:R-:W-:Y:S02]  /*0250*/  MOV R24, UR4 ;  /* 0x0000000400187c02 */ /* 0x004fe40008000f00 */
.L_x_2:
[----:B------:R-:W-:Y:S01]  /*0260*/  IMAD.U32 R0, RZ, RZ, UR18 ;  /* 0x00000012ff007e24 */ /* 0x000fe2000f8e00ff */
[----:B------:R-:W-:Y:S04]  /*0270*/  BSSY.RECONVERGENT B0, `(.L_x_4) ;  /* 0x000000c000007945 */ /* 0x000fe80003800200 */
[C---:B------:R-:W-:Y:S02]  /*0280*/  ISETP.NE.OR P1, PT, R0.reuse, 0x1, !P3 ;  /* 0x000000010000780c */ /* 0x040fe40005f25670 */
[----:B------:R-:W-:-:S11]  /*0290*/  ISETP.NE.OR P0, PT, R0, 0x3, !P3 ;  /* 0x000000030000780c */ /* 0x000fd60005f05670 */
[----:B------:R-:W-:Y:S05]  /*02a0*/  @P1 BRA `(.L_x_5) ;  /* 0x0000000000201947 */ /* 0x000fea0003800000 */
[----:B------:R-:W3:Y:S02]  /*02b0*/  LDCU.64 UR4, c[0x0][0x348] ;  /* 0x00006900ff0477ac */ /* 0x000ee40008000a00 */
[----:B---3--:R-:W-:Y:S02]  /*02c0*/  UIADD3 UR6, UP1, UPT, UR4, 0x80, URZ ;  /* 0x0000008004067890 */ /* 0x008fe4000ff3e0ff */
[----:B------:R-:W-:Y:S02]  /*02d0*/  UIADD3 UR4, UP0, UPT, UR4, 0x180, URZ ;  /* 0x0000018004047890 */ /* 0x000fe4000ff1e0ff */
[----:B------:R-:W-:Y:S02]  /*02e0*/  UIADD3.X UR7, UPT, UPT, URZ, UR5, URZ, UP1, !UPT ;  /* 0x00000005ff077290 */ /* 0x000fe40008ffe4ff */
[----:B------:R-:W-:-:S07]  /*02f0*/  UIADD3.X UR5, UPT, UPT, URZ, UR5, URZ, UP0, !UPT ;  /* 0x00000005ff057290 */ /* 0x000fce00087fe4ff */
[----:B------:R3:W-:Y:S02]  /*0300*/  UTMACCTL.PF [UR6] ;  /* 0x00000000060079b9 */ /* 0x0007e40008040000 */
[----:B------:R3:W-:Y:S02]  /*0310*/  UTMACCTL.PF [UR4] ;  /* 0x00000000040079b9 */ /* 0x0007e40008040000 */
[----:B---3--:R-:W-:Y:S01]  /*0320*/  NOP ;  /* 0x0000000000007918 */ /* 0x008fe20000000000 */
.L_x_5:
[----:B------:R-:W-:Y:S05]  /*0330*/  BSYNC.RECONVERGENT B0 ;  /* 0x0000000000007941 */ /* 0x000fea0003800200 */
.L_x_4:
[----:B------:R-:W-:Y:S04]  /*0340*/  BSSY.RECONVERGENT B0, `(.L_x_6) ;  /* 0x000000a000007945 */ /* 0x000fe80003800200 */
        /* <DEDUP_REMOVED lines=9> */
.L_x_7:
[----:B------:R-:W-:Y:S05]  /*03e0*/  BSYNC.RECONVERGENT B0 ;  /* 0x0000000000007941 */ /* 0x000fea0003800200 */
.L_x_6:
[----:B------:R-:W3:Y:S01]  /*03f0*/  LDCU.64 UR4, c[0x0][0x888] ;  /* 0x00011100ff0477ac */ /* 0x000ee20008000a00 */
[----:B------:R-:W-:Y:S02]  /*0400*/  UISETP.EQ.U32.AND UP2, UPT, UR8, URZ, UPT ;  /* 0x000000ff0800728c */ /* 0x000fe4000bf42070 */
[----:B------:R-:W-:Y:S02]  /*0410*/  UPLOP3.LUT UP3, UPT, UPT, UPT, UPT, 0x80, 0x8 ;  /* 0x000000000008789c */ /* 0x000fe40003f6f070 */
[----:B---3--:R-:W-:-:S04]  /*0420*/  UISETP.NE.U32.AND UP0, UPT, UR4, URZ, UPT ;  /* 0x000000ff0400728c */ /* 0x008fc8000bf05070 */
[----:B------:R-:W-:-:S04]  /*0430*/  UISETP.NE.AND.EX UP1, UPT, UR5, URZ, UPT, UP0 ;  /* 0x000000ff0500728c */ /* 0x000fc8000bf25300 */
[----:B------:R-:W-:-:S04]  /*0440*/  UISETP.EQ.OR.EX UP4, UPT, UR9, URZ, !UP1, UP2 ;  /* 0x000000ff0900728c */ /* 0x000fc8000cf82720 */
[----:B------:R-:W-:-:S06]  /*0450*/  UP2UR UR4, UPR, URZ, 0x10 ;  /* 0x00000010ff047883 */ /* 0x000fcc0008000000 */
[----:B------:R-:W-:Y:S01]  /*0460*/  MOV R59, UR4 ;  /* 0x00000004003b7c02 */ /* 0x000fe20008000f00 */
[----:B------:R-:W-:Y:S06]  /*0470*/  BRA.U !UP4, `(.L_x_8) ;  /* 0x000000010c207547 */ /* 0x000fec000b800000 */
[----:B------:R-:W-:Y:S01]  /*0480*/  UISETP.NE.U32.AND UP2, UPT, UR8, URZ, UPT ;  /* 0x000000ff0800728c */ /* 0x000fe2000bf45070 */
[----:B-----5:R-:W-:Y:S01]  /*0490*/  FSETP.NEU.AND P0, PT, R27, RZ, PT ;  /* 0x000000ff1b00720b */ /* 0x020fe20003f0d000 */
[----:B------:R-:W-:Y:S02]  /*04a0*/  USEL UR4, URZ, 0xffffffff, UP1 ;  /* 0xffffffffff047887 */ /* 0x000fe40008800000 */
[----:B------:R-:W-:-:S10]  /*04b0*/  UISETP.NE.AND.EX UP2, UPT, UR9, URZ, UPT, UP2 ;  /* 0x000000ff0900728c */ /* 0x000fd4000bf45320 */
[----:B------:R-:W-:Y:S01]  /*04c0*/  VOTEU.ANY UP0, P0 ;  /* 0x0000000000ff7886 */ /* 0x000fe20000000100 */
[----:B------:R-:W-:-:S04]  /*04d0*/  @!UP2 USEL UR4, URZ, 0xffffffff, UP0 ;  /* 0xffffffffff04a887 */ /* 0x000fc80008000000 */
[----:B------:R-:W-:-:S04]  /*04e0*/  ULOP3.LUT UR4, UR4, 0x1, URZ, 0xc0, !UPT ;  /* 0x0000000104047892 */ /* 0x000fc8000f8ec0ff */
[----:B------:R-:W-:-:S11]  /*04f0*/  UISETP.NE.U32.AND UP3, UPT, UR4, 0x1, UPT ;  /* 0x000000010400788c */ /* 0x000fd6000bf65070 */
.L_x_8:
[----:B-1----:R-:W1:Y:S01]  /*0500*/  SHFL.IDX PT, R2, R56, RZ, 0x1f ;  /* 0x00001fff38027589 */ /* 0x002e6200000e0000 */
[----:B------:R-:W-:-:S04]  /*0510*/  UISETP.NE.AND UP0, UPT, UR18, 0x2, UPT ;  /* 0x000000021200788c */ /* 0x000fc8000bf05270 */
[----:B------:R-:W-:Y:S01]  /*0520*/  USEL UR62, URZ, 0x1, UP0 ;  /* 0x00000001ff3e7887 */ /* 0x000fe20008000000 */
[----:B-1----:R-:W-:-:S13]  /*0530*/  ISETP.NE.AND P0, PT, R2, RZ, PT ;  /* 0x000000ff0200720c */ /* 0x002fda0003f05270 */
[----:B------:R-:W-:Y:S05]  /*0540*/  @P0 BRA `(.L_x_9) ;  /* 0x0000000000680947 */ /* 0x000fea0003800000 */
[----:B------:R-:W1:Y:S01]  /*0550*/  S2UR UR4, SR_CgaCtaId ;  /* 0x00000000000479c3 */ /* 0x000e620000008800 */
[----:B------:R-:W-:Y:S01]  /*0560*/  UMOV UR5, 0x400 ;  /* 0x0000040000057882 */ /* 0x000fe20000000000 */
[----:B------:R-:W-:Y:S01]  /*0570*/  UMOV UR6, 0x1 ;  /* 0x0000000100067882 */ /* 0x000fe20000000000 */
[----:B------:R-:W-:Y:S01]  /*0580*/  ELECT P0, URZ, PT ;  /* 0x0000000000ff782f */ /* 0x000fe20003800000 */
[----:B------:R-:W-:-:S04]  /*0590*/  UIADD3 UR6, UPT, UPT, -UR6, 0x100000, URZ ;  /* 0x0010000006067890 */ /* 0x000fc8000fffe1ff */
[----:B------:R-:W-:Y:S02]  /*05a0*/  USHF.L.U32 UR7, UR6, 0xb, URZ ;  /* 0x0000000b06077899 */ /* 0x000fe400080006ff */
[----:B------:R-:W-:Y:S02]  /*05b0*/  USHF.L.U32 UR6, UR6, 0x1, URZ ;  /* 0x0000000106067899 */ /* 0x000fe400080006ff */
[----:B-1----:R-:W-:Y:S01]  /*05c0*/  ULEA UR4, UR4, UR5, 0x18 ;  /* 0x0000000504047291 */ /* 0x002fe2000f8ec0ff */
[----:B------:R-:W1:Y:S11]  /*05d0*/  FENCE.VIEW.ASYNC.S ;  /* 0x00000000000073c6 */ /* 0x000e760000000000 */
[----:B-1----:R1:W3:Y:S01]  /*05e0*/  SYNCS.EXCH.64 URZ, [UR4], UR6 ;  /* 0x0000000604ff75b2 */ /* 0x0022e20008000100 */
[----:B------:R1:W4:Y:S01]  /*05f0*/  SYNCS.EXCH.64 URZ, [UR4+0x40], UR6 ;  /* 0x0000400604ff75b2 */ /* 0x0003220008000100 */
[----:B------:R1:W1:Y:S01]  /*0600*/  SYNCS.EXCH.64 URZ, [UR4+0x8], UR6 ;  /* 0x0000080604ff75b2 */ /* 0x0002620008000100 */
        /* <DEDUP_REMOVED lines=13> */
[----:B------:R-:W-:Y:S01]  /*06e0*/  NOP ;  /* 0x0000000000007918 */ /* 0x000fe20000000000 */
.L_x_9:
[----:B------:R-:W2:Y:S01]  /*06f0*/  SHFL.IDX PT, R2, R56, RZ, 0x1f ;  /* 0x00001fff38027589 */ /* 0x000ea200000e0000 */
[----:B------:R-:W-:Y:S01]  /*0700*/  NOP ;  /* 0x0000000000007918 */ /* 0x000fe20000000000 */
[----:B--2---:R-:W-:-:S13]  /*0710*/  ISETP.NE.AND P0, PT, R2, 0x1, PT ;  /* 0x000000010200780c */ /* 0x004fda0003f05270 */
[----:B------:R-:W-:Y:S05]  /*0720*/  @P0 BRA `(.L_x_10) ;  /* 0x0000000000580947 */ /* 0x000fea0003800000 */
[----:B-1----:R-:W1:Y:S01]  /*0730*/  S2UR UR4, SR_CgaCtaId ;  /* 0x00000000000479c3 */ /* 0x002e620000008800 */
[----:B------:R-:W-:Y:S01]  /*0740*/  UMOV UR5, 0x400 ;  /* 0x0000040000057882 */ /* 0x000fe20000000000 */
[----:B------:R-:W-:Y:S01]  /*0750*/  UMOV UR8, 0x20 ;  /* 0x0000002000087882 */ /* 0x000fe20000000000 */
[----:B------:R-:W-:Y:S01]  /*0760*/  UMOV UR6, 0x80 ;  /* 0x0000008000067882 */ /* 0x000fe20000000000 */
[----:B------:R-:W-:-:S04]  /*0770*/  UIADD3 UR8, UPT, UPT, -UR8, 0x100000, URZ ;  /* 0x0010000008087890 */ /* 0x000fc8000fffe1ff */
[----:B------:R-:W-:Y:S02]  /*0780*/  USHF.L.U32 UR9, UR8, 0xb, URZ ;  /* 0x0000000b08097899 */ /* 0x000fe400080006ff */
[----:B------:R-:W-:Y:S02]  /*0790*/  USHF.L.U32 UR8, UR8, 0x1, URZ ;  /* 0x0000000108087899 */ /* 0x000fe400080006ff */
[----:B------:R-:W-:-:S04]  /*07a0*/  UIADD3 UR6, UPT, UPT, -UR6, 0x100000, URZ ;  /* 0x0010000006067890 */ /* 0x000fc8000fffe1ff */
[----:B------:R-:W-:Y:S02]  /*07b0*/  USHF.L.U32 UR7, UR6, 0xb, URZ ;  /* 0x0000000b06077899 */ /* 0x000fe400080006ff */
[----:B------:R-:W-:Y:S01]  /*07c0*/  USHF.L.U32 UR6, UR6, 0x1, URZ ;  /* 0x0000000106067899 */ /* 0x000fe200080006ff */
[----:B------:R-:W-:Y:S01]  /*07d0*/  ELECT P0, URZ, PT ;  /* 0x0000000000ff782f */ /* 0x000fe20003800000 */
[----:B-1----:R-:W-:Y:S01]  /*07e0*/  ULEA UR4, UR4, UR5, 0x18 ;  /* 0x0000000504047291 */ /* 0x002fe2000f8ec0ff */
[----:B------:R-:W1:Y:S11]  /*07f0*/  FENCE.VIEW.ASYNC.S ;  /* 0x00000000000073c6 */ /* 0x000e760000000000 */
[----:B-1----:R2:W1:Y:S01]  /*0800*/  SYNCS.EXCH.64 URZ, [UR4+0x80], UR8 ;  /* 0x0000800804ff75b2 */ /* 0x0024620008000100 */
[----:B------:R2:W1:Y:S01]  /*0810*/  SYNCS.EXCH.64 URZ, [UR4+0xa0], UR6 ;  /* 0x0000a00604ff75b2 */ /* 0x0004620008000100 */
[----:B------:R2:W1:Y:S01]  /*0820*/  SYNCS.EXCH.64 URZ, [UR4+0x88], UR8 ;  /* 0x0000880804ff75b2 */ /* 0x0004620008000100 */
[----:B------:R2:W1:Y:S01]  /*0830*/  SYNCS.EXCH.64 URZ, [UR4+0xa8], UR6 ;  /* 0x0000a80604ff75b2 */ /* 0x0004620008000100 */
[----:B------:R2:W1:Y:S01]  /*0840*/  SYNCS.EXCH.64 URZ, [UR4+0x90], UR8 ;  /* 0x0000900804ff75b2 */ /* 0x0004620008000100 */
[----:B------:R2:W1:Y:S01]  /*0850*/  SYNCS.EXCH.64 URZ, [UR4+0xb0], UR6 ;  /* 0x0000b00604ff75b2 */ /* 0x0004620008000100 */
[----:B------:R2:W1:Y:S01]  /*0860*/  SYNCS.EXCH.64 URZ, [UR4+0x98], UR8 ;  /* 0x0000980804ff75b2 */ /* 0x0004620008000100 */
[----:B------:R2:W1:Y:S02]  /*0870*/  SYNCS.EXCH.64 URZ, [UR4+0xb8], UR6 ;  /* 0x0000b80604ff75b2 */ /* 0x0004640008000100 */
[----:B--2---:R-:W-:Y:S01]  /*0880*/  NOP ;  /* 0x0000000000007918 */ /* 0x004fe20000000000 */
.L_x_10:
[----:B------:R-:W2:Y:S01]  /*0890*/  SHFL.IDX PT, R2, R56, RZ, 0x1f ;  /* 0x00001fff38027589 */ /* 0x000ea200000e0000 */
[----:B------:R-:W-:Y:S01]  /*08a0*/  NOP ;  /* 0x0000000000007918 */ /* 0x000fe20000000000 */
[----:B--2---:R-:W-:-:S13]  /*08b0*/  ISETP.NE.AND P0, PT, R2, 0x3, PT ;  /* 0x000000030200780c */ /* 0x004fda0003f05270 */
[----:B------:R-:W-:Y:S05]  /*08c0*/  @P0 BRA `(.L_x_11) ;  /* 0x0000000000300947 */ /* 0x000fea0003800000 */
[----:B-1----:R-:W1:Y:S01]  /*08d0*/  S2UR UR4, SR_CgaCtaId ;  /* 0x00000000000479c3 */ /* 0x002e620000008800 */
[----:B------:R-:W-:Y:S01]  /*08e0*/  UMOV UR6, 0x400 ;  /* 0x0000040000067882 */ /* 0x000fe20000000000 */
[----:B------:R-:W-:Y:S01]  /*08f0*/  UMOV UR5, 0x20 ;  /* 0x0000002000057882 */ /* 0x000fe20000000000 */
[----:B------:R-:W-:Y:S01]  /*0900*/  ELECT P0, URZ, PT ;  /* 0x0000000000ff782f */ /* 0x000fe20003800000 */
[----:B-1----:R-:W-:Y:S02]  /*0910*/  ULEA UR6, UR4, UR6, 0x18 ;  /* 0x0000000604067291 */ /* 0x002fe4000f8ec0ff */
[----:B------:R-:W-:-:S04]  /*0920*/  UIADD3 UR4, UPT, UPT, -UR5, 0x100000, URZ ;  /* 0x0010000005047890 */ /* 0x000fc8000fffe1ff */
[----:B------:R-:W-:Y:S02]  /*0930*/  USHF.L.U32 UR5, UR4, 0xb, URZ ;  /* 0x0000000b04057899 */ /* 0x000fe400080006ff */
[----:B------:R-:W-:Y:S01]  /*0940*/  USHF.L.U32 UR4, UR4, 0x1, URZ ;  /* 0x0000000104047899 */ /* 0x000fe200080006ff */
[----:B------:R-:W1:Y:S11]  /*0950*/  FENCE.VIEW.ASYNC.S ;  /* 0x00000000000073c6 */ /* 0x000e760000000000 */
[----:B-1----:R2:W1:Y:S01]  /*0960*/  SYNCS.EXCH.64 URZ, [UR6+0xc0], UR4 ;  /* 0x0000c00406ff75b2 */ /* 0x0024620008000100 */
[----:B------:R2:W1:Y:S02]  /*0970*/  SYNCS.EXCH.64 URZ, [UR6+0xc8], UR4 ;  /* 0x0000c80406ff75b2 */ /* 0x0004640008000100 */
[----:B--2---:R-:W-:Y:S01]  /*0980*/  NOP ;  /* 0x0000000000007918 */ /* 0x004fe20000000000 */
.L_x_11:
[----:B------:R-:W2:Y:S01]  /*0990*/  SHFL.IDX PT, R2, R56, RZ, 0x1f ;  /* 0x00001fff38027589 */ /* 0x000ea200000e0000 */
[----:B------:R-:W-:Y:S01]  /*09a0*/  NOP ;  /* 0x0000000000007918 */ /* 0x000fe20000000000 */
[----:B--2---:R-:W-:-:S13]  /*09b0*/  ISETP.NE.AND P0, PT, R2, 0x4, PT ;  /* 0x000000040200780c */ /* 0x004fda0003f05270 */
[----:B------:R-:W-:Y:S05]  /*09c0*/  @P0 BRA `(.L_x_12) ;  /* 0x0000000000440947 */ /* 0x000fea0003800000 */
[----:B-1----:R-:W1:Y:S01]  /*09d0*/  S2UR UR6, SR_CgaCtaId ;  /* 0x00000000000679c3 */ /* 0x002e620000008800 */
[----:B------:R-:W-:Y:S01]  /*09e0*/  UMOV UR4, 0x100 ;  /* 0x0000010000047882 */ /* 0x000fe20000000000 */
[----:B------:R-:W-:Y:S01]  /*09f0*/  UMOV UR5, 0x400 ;  /* 0x0000040000057882 */ /* 0x000fe20000000000 */
[----:B------:R-:W-:Y:S01]  /*0a00*/  USEL UR4, UR4, 0xe0, UP3 ;  /* 0x000000e004047887 */ /* 0x000fe20009800000 */
[----:B------:R-:W-:Y:S01]  /*0a10*/  UMOV UR8, 0x1 ;  /* 0x0000000100087882 */ /* 0x000fe20000000000 */
[----:B------:R-:W-:Y:S01]  /*0a20*/  ELECT P0, URZ, PT ;  /* 0x0000000000ff782f */ /* 0x000fe20003800000 */
[----:B------:R-:W-:-:S04]  /*0a30*/  UIADD3 UR8, UPT, UPT, -UR8, 0x100000, URZ ;  /* 0x0010000008087890 */ /* 0x000fc8000fffe1ff */
[----:B------:R-:W-:Y:S02]  /*0a40*/  USHF.L.U32 UR9, UR8, 0xb, URZ ;  /* 0x0000000b08097899 */ /* 0x000fe400080006ff */
[----:B------:R-:W-:Y:S02]  /*0a50*/  USHF.L.U32 UR8, UR8, 0x1, URZ ;  /* 0x0000000108087899 */ /* 0x000fe400080006ff */
[----:B-1----:R-:W-:Y:S02]  /*0a60*/  ULEA UR6, UR6, UR5, 0x18 ;  /* 0x0000000506067291 */ /* 0x002fe4000f8ec0ff */
[----:B------:R-:W-:-:S04]  /*0a70*/  UIADD3 UR4, UPT, UPT, -UR4, 0x100000, URZ ;  /* 0x0010000004047890 */ /* 0x000fc8000fffe1ff */
[----:B------:R-:W-:Y:S02]  /*0a80*/  USHF.L.U32 UR5, UR4, 0xb, URZ ;  /* 0x0000000b04057899 */ /* 0x000fe400080006ff */
[----:B------:R-:W-:Y:S01]  /*0a90*/  USHF.L.U32 UR4, UR4, 0x1, URZ ;  /* 0x0000000104047899 */ /* 0x000fe200080006ff */
[----:B------:R-:W1:Y:S03]  /*0aa0*/  FENCE.VIEW.ASYNC.S ;  /* 0x00000000000073c6 */ /* 0x000e660000000000 */
[----:B-1----:R2:W1:Y:S08]  /*0ab0*/  SYNCS.EXCH.64 URZ, [UR6+0xd0], UR8 ;  /* 0x0000d00806ff75b2 */ /* 0x0024700008000100 */
[----:B------:R2:W1:Y:S02]  /*0ac0*/  SYNCS.EXCH.64 URZ, [UR6+0xd8], UR4 ;  /* 0x0000d80406ff75b2 */ /* 0x0004640008000100 */
[----:B--2---:R-:W-:Y:S01]  /*0ad0*/  NOP ;  /* 0x0000000000007918 */ /* 0x004fe20000000000 */
.L_x_12:
[----:B------:R-:W2:Y:S01]  /*0ae0*/  SHFL.IDX PT, R2, R56, RZ, 0x1f ;  /* 0x00001fff38027589 */ /* 0x000ea200000e0000 */
[----:B------:R-:W1:Y:S01]  /*0af0*/  S2UR UR24, SR_CTAID.X ;  /* 0x00000000001879c3 */ /* 0x000e620000002500 */
[----:B------:R-:W-:-:S07]  /*0b00*/  NOP ;  /* 0x0000000000007918 */ /* 0x000fce0000000000 */
[----:B------:R-:W1:Y:S01]  /*0b10*/  S2UR UR20, SR_CTAID.Y ;  /* 0x00000000001479c3 */ /* 0x000e620000002600 */
[----:B--2---:R-:W-:-:S13]  /*0b20*/  ISETP.NE.AND P0, PT, R2, 0x5, PT ;  /* 0x000000050200780c */ /* 0x004fda0003f05270 */
[----:B-1----:R-:W-:Y:S05]  /*0b30*/  @P0 BRA `(.L_x_13) ;  /* 0x0000000000480947 */ /* 0x002fea0003800000 */
[----:B------:R-:W1:Y:S01]  /*0b40*/  S2UR UR4, SR_CgaCtaId ;  /* 0x00000000000479c3 */ /* 0x000e620000008800 */
        /* <DEDUP_REMOVED lines=12> */
[----:B-1----:R1:W2:Y:S01]  /*0c10*/  SYNCS.EXCH.64 URZ, [UR4+0xe0], UR8 ;  /* 0x0000e00804ff75b2 */ /* 0x0022a20008000100 */
[----:B------:R1:W1:Y:S01]  /*0c20*/  SYNCS.EXCH.64 URZ, [UR4+0xf0], UR6 ;  /* 0x0000f00604ff75b2 */ /* 0x0002620008000100 */
[----:B------:R1:W1:Y:S01]  /*0c30*/  SYNCS.EXCH.64 URZ, [UR4+0xe8], UR8 ;  /* 0x0000e80804ff75b2 */ /* 0x0002620008000100 */
[----:B------:R1:W1:Y:S01]  /*0c40*/  SYNCS.EXCH.64 URZ, [UR4+0xf8], UR6 ;  /* 0x0000f80604ff75b2 */ /* 0x0002620008000100 */
[----:B------:R-:W-:Y:S01]  /*0c50*/  NOP ;  /* 0x0000000000007918 */ /* 0x000fe20000000000 */
.L_x_13:
[----:B------:R-:W-:-:S05]  /*0c60*/  CS2R.32 R49, SR_CgaSize ;  /* 0x0000000000317805 */ /* 0x000fca0000008a00 */
[----:B------:R-:W-:-:S05]  /*0c70*/  IMAD R49, R49, -0xa0, RZ ;  /* 0xffffff6031317824 */ /* 0x000fca00078e02ff */
[----:B------:R-:W-:-:S14]  /*0c80*/  R2UR UR5, R49 ;  /* 0x00000000310572ca */ /* 0x000fdc00000e0000 */
[----:B------:R-:W3:Y:S01]  /*0c90*/  LDCU UR5, c[0x0][UR5+0x2b0] ;  /* 0x00005600050577ac */ /* 0x000ee20008000800 */
[----:B------:R-:W-:Y:S02]  /*0ca0*/  I2FP.F32.U32 R49, UR24 ;  /* 0x0000001800317c45 */ /* 0x000fe40008201000 */
[----:B------:R-:W-:-:S05]  /*0cb0*/  CS2R.32 R3, SR_CgaSize ;  /* 0x0000000000037805 */ /* 0x000fca0000008a00 */
[----:B------:R-:W-:-:S06]  /*0cc0*/  IMAD R3, R3, -0xa0, RZ ;  /* 0xffffff6003037824 */ /* 0x000fcc00078e02ff */
[----:B------:R-:W4:Y:S01]  /*0cd0*/  LDC R3, c[0x0][R3+0x2a0] ;  /* 0x0000a80003037b82 */ /* 0x000f220000000800 */
[----:B------:R-:W-:Y:S02]  /*0ce0*/  I2FP.F32.U32 R48, UR20 ;  /* 0x0000001400307c45 */ /* 0x000fe40008201000 */
[----:B------:R-:W-:-:S05]  /*0cf0*/  CS2R.32 R2, SR_CgaSize ;  /* 0x0000000000027805 */ /* 0x000fca0000008a00 */
[----:B------:R-:W-:-:S05]  /*0d00*/  IMAD R2, R2, -0xa0, RZ ;  /* 0xffffff6002027824 */ /* 0x000fca00078e02ff */
[----:B-1----:R-:W-:-:S14]  /*0d10*/  R2UR UR4, R2 ;  /* 0x00000000020472ca */ /* 0x002fdc00000e0000 */
[----:B------:R-:W1:Y:S01]  /*0d20*/  LDCU UR4, c[0x0][UR4+0x2b4] ;  /* 0x00005680040477ac */ /* 0x000e620008000800 */
[----:B------:R-:W-:Y:S01]  /*0d30*/  NOP ;  /* 0x0000000000007918 */ /* 0x000fe20000000000 */
[----:B------:R-:W2:Y:S01]  /*0d40*/  LDCU UR19, c[0x0][0xb24] ;  /* 0x00016480ff1377ac */ /* 0x000ea20008000800 */
[----:B------:R-:W-:-:S05]  /*0d50*/  CS2R.32 R2, SR_CgaSize ;  /* 0x0000000000027805 */ /* 0x000fca0000008a00 */
[----:B------:R-:W-:-:S06]  /*0d60*/  IMAD R2, R2, -0xa0, RZ ;  /* 0xffffff6002027824 */ /* 0x000fcc00078e02ff */
[----:B------:R-:W4:Y:S01]  /*0d70*/  LDC R2, c[0x0][R2+0x2a4] ;  /* 0x0000a90002027b82 */ /* 0x000f220000000800 */
[----:B---3--:R-:W-:-:S07]  /*0d80*/  FMUL R49, R49, UR5 ;  /* 0x0000000531317c20 */ /* 0x008fce0008400000 */
[----:B------:R-:W3:Y:S01]  /*0d90*/  S2UR UR49, SR_CTAID.Z ;  /* 0x00000000003179c3 */ /* 0x000ee20000002700 */
[----:B-1----:R-:W-:Y:S01]  /*0da0*/  FMUL R48, R48, UR4 ;  /* 0x0000000430307c20 */ /* 0x002fe20008400000 */
[----:B------:R-:W1:Y:S01]  /*0db0*/  F2I.U32.TRUNC.NTZ R49, R49 ;  /* 0x0000003100317305 */ /* 0x000e62000020f000 */
[----:B--2---:R-:W-:-:S07]  /*0dc0*/  UISETP.GE.AND UP0, UPT, UR19, 0x1, UPT ;  /* 0x000000011300788c */ /* 0x004fce000bf06270 */
[----:B------:R-:W2:Y:S01]  /*0dd0*/  F2I.U32.TRUNC.NTZ R48, R48 ;  /* 0x0000003000307305 */ /* 0x000ea2000020f000 */
[----:B-1----:R-:W-:-:S05]  /*0de0*/  IADD3 R49, PT, PT, -R49, RZ, RZ ;  /* 0x000000ff31317210 */ /* 0x002fca0007ffe1ff */
[----:B----4-:R-:W-:Y:S01]  /*0df0*/  IMAD R49, R3, R49, UR24 ;  /* 0x0000001803317e24 */ /* 0x010fe2000f8e0231 */
[----:B--2---:R-:W-:-:S05]  /*0e00*/  IADD3 R48, PT, PT, -R48, RZ, RZ ;  /* 0x000000ff30307210 */ /* 0x004fca0007ffe1ff */
[----:B------:R-:W-:Y:S01]  /*0e10*/  IMAD R48, R2, R48, UR20 ;  /* 0x0000001402307e24 */ /* 0x000fe2000f8e0230 */
[----:B------:R-:W-:Y:S06]  /*0e20*/  BAR.SYNC.DEFER_BLOCKING 0x0 ;  /* 0x0000000000007b1d */ /* 0x000fec0000010000 */
[----:B---3--:R-:W-:Y:S05]  /*0e30*/  BRA.U !UP0, `(.L_x_14) ;  /* 0x0000000108d47547 */ /* 0x008fea000b800000 */
[----:B------:R-:W1:Y:S01]  /*0e40*/  LDCU.128 UR28, c[0x0][0xb10] ;  /* 0x00016200ff1c77ac */ /* 0x000e620008000c00 */
[----:B------:R-:W2:Y:S01]  /*0e50*/  LDCU UR6, c[0x0][0x370] ;  /* 0x00006e00ff0677ac */ /* 0x000ea20008000800 */
[----:B------:R-:W3:Y:S01]  /*0e60*/  LDCU UR4, c[0x0][0x374] ;  /* 0x00006e80ff0477ac */ /* 0x000ee20008000800 */
[----:B------:R-:W4:Y:S01]  /*0e70*/  LDCU UR21, c[0x0][0xb0c] ;  /* 0x00016180ff1577ac */ /* 0x000f220008000800 */
[----:B------:R-:W4:Y:S01]  /*0e80*/  LDCU UR5, c[0x0][0xb20] ;  /* 0x00016400ff0577ac */ /* 0x000f220008000800 */
[----:B------:R-:W4:Y:S01]  /*0e90*/  LDCU.64 UR16, c[0x0][0xb28] ;  /* 0x00016500ff1077ac */ /* 0x000f220008000a00 */
[----:B-1----:R-:W-:Y:S02]  /*0ea0*/  UISETP.NE.AND UP0, UPT, UR30, 0x1, UPT ;  /* 0x000000011e00788c */ /* 0x002fe4000bf05270 */
[----:B---3--:R-:W-:Y:S02]  /*0eb0*/  UIMAD.WIDE.U32 UR8, UR4, UR31, URZ ;  /* 0x0000001f040872a5 */ /* 0x008fe4000f8e00ff */
[----:B--2---:R-:W-:-:S02]  /*0ec0*/  UIMAD.WIDE.U32 UR10, UR6, UR28, URZ ;  /* 0x0000001c060a72a5 */ /* 0x004fc4000f8e00ff */
[----:B----4-:R-:W-:Y:S02]  /*0ed0*/  UISETP.NE.AND UP2, UPT, UR21, 0x1, UPT ;  /* 0x000000011500788c */ /* 0x010fe4000bf45270 */
[----:B------:R-:W-:Y:S01]  /*0ee0*/  UISETP.NE.AND UP4, UPT, UR19, 0x1, UPT ;  /* 0x000000011300788c */ /* 0x000fe2000bf85270 */
[----:B------:R-:W-:Y:S02]  /*0ef0*/  UMOV UR8, UR9 ;  /* 0x0000000900087c82 */ /* 0x000fe40008000000 */
[----:B------:R-:W-:Y:S01]  /*0f00*/  UMOV UR10, UR11 ;  /* 0x0000000b000a7c82 */ /* 0x000fe20008000000 */
[----:B------:R-:W-:Y:S02]  /*0f10*/  @UP0 USHF.R.U32.HI UR4, URZ, UR5, UR8 ;  /* 0x00000005ff040299 */ /* 0x000fe40008011608 */
[----:B------:R-:W-:Y:S02]  /*0f20*/  UIMAD.WIDE.U32 UR12, UR20, UR31, URZ ;  /* 0x0000001f140c72a5 */ /* 0x000fe4000f8e00ff */
[----:B------:R-:W-:-:S02]  /*0f30*/  UIMAD.WIDE.U32 UR8, UR4, UR16, URZ ;  /* 0x00000010040872a5 */ /* 0x000fc4000f8e00ff */
[----:B------:R-:W-:Y:S02]  /*0f40*/  @UP2 USHF.R.U32.HI UR6, URZ, UR29, UR10 ;  /* 0x0000001dff062299 */ /* 0x000fe4000801160a */
[----:B------:R-:W-:Y:S02]  /*0f50*/  UIMAD.WIDE.U32 UR14, UR24, UR28, URZ ;  /* 0x0000001c180e72a5 */ /* 0x000fe4000f8e00ff */
[----:B------:R-:W-:Y:S01]  /*0f60*/  UIMAD.WIDE.U32 UR10, UR6, UR16, URZ ;  /* 0x00000010060a72a5 */ /* 0x000fe2000f8e00ff */
[----:B------:R-:W-:Y:S01]  /*0f70*/  UMOV UR12, UR13 ;  /* 0x0000000d000c7c82 */ /* 0x000fe20008000000 */
[----:B------:R-:W-:Y:S01]  /*0f80*/  UMOV UR8, UR9 ;  /* 0x0000000900087c82 */ /* 0x000fe20008000000 */
[----:B------:R-:W-:Y:S02]  /*0f90*/  USHF.R.U32.HI UR12, URZ, UR5, UR12 ;  /* 0x00000005ff0c7299 */ /* 0x000fe4000801160c */
[----:B------:R-:W-:Y:S01]  /*0fa0*/  @UP4 USHF.R.U32.HI UR4, URZ, UR17, UR8 ;  /* 0x00000011ff044299 */ /* 0x000fe20008011608 */
[----:B------:R-:W-:Y:S01]  /*0fb0*/  UMOV UR14, UR15 ;  /* 0x0000000f000e7c82 */ /* 0x000fe20008000000 */
[----:B------:R-:W-:Y:S01]  /*0fc0*/  UMOV UR10, UR11 ;  /* 0x0000000b000a7c82 */ /* 0x000fe20008000000 */
[----:B------:R-:W-:-:S02]  /*0fd0*/  USHF.R.U32.HI UR14, URZ, UR29, UR14 ;  /* 0x0000001dff0e7299 */ /* 0x000fc4000801160e */
[----:B------:R-:W-:Y:S02]  /*0fe0*/  USEL UR5, UR20, UR12, !UP0 ;  /* 0x0000000c14057287 */ /* 0x000fe4000c000000 */
[----:B------:R-:W-:Y:S02]  /*0ff0*/  @UP4 USHF.R.U32.HI UR6, URZ, UR17, UR10 ;  /* 0x00000011ff064299 */ /* 0x000fe4000801160a */
[----:B------:R-:W-:Y:S02]  /*1000*/  UIMAD UR7, UR4, UR19, URZ ;  /* 0x00000013040772a4 */ /* 0x000fe4000f8e02ff */
[----:B------:R-:W-:Y:S02]  /*1010*/  USEL UR4, UR24, UR14, !UP2 ;  /* 0x0000000e18047287 */ /* 0x000fe4000d000000 */
[----:B------:R-:W-:Y:S02]  /*1020*/  UIMAD UR10, UR6, UR19, URZ ;  /* 0x00000013060a72a4 */ /* 0x000fe4000f8e02ff */
[----:B------:R-:W-:-:S02]  /*1030*/  UISETP.GE.AND UP0, UPT, UR5, UR7, UPT ;  /* 0x000000070500728c */ /* 0x000fc4000bf06270 */
[----:B------:R-:W-:Y:S02]  /*1040*/  UIMAD.WIDE.U32 UR8, UR5, UR16, URZ ;  /* 0x00000010050872a5 */ /* 0x000fe4000f8e00ff */
[----:B------:R-:W-:Y:S02]  /*1050*/  UISETP.GE.OR UP0, UPT, UR4, UR10, UP0 ;  /* 0x0000000a0400728c */ /* 0x000fe40008706670 */
[----:B------:R-:W-:Y:S02]  /*1060*/  UIMAD.WIDE.U32 UR10, UR4, UR16, URZ ;  /* 0x00000010040a72a5 */ /* 0x000fe4000f8e00ff */
[----:B------:R-:W-:Y:S01]  /*1070*/  UIADD3 UR10, UPT, UPT, -UR4, URZ, URZ ;  /* 0x000000ff040a7290 */ /* 0x000fe2000fffe1ff */
[----:B------:R-:W-:Y:S01]  /*1080*/  UMOV UR8, UR9 ;  /* 0x0000000900087c82 */ /* 0x000fe20008000000 */
[----:B------:R-:W-:Y:S02]  /*1090*/  UIADD3 UR9, UPT, UPT, -UR5, URZ, URZ ;  /* 0x000000ff05097290 */ /* 0x000fe4000fffe1ff */
[----:B------:R-:W-:-:S03]  /*10a0*/  USHF.R.U32.HI UR8, URZ, UR17, UR8 ;  /* 0x00000011ff087299 */ /* 0x000fc60008011608 */
[----:B------:R-:W-:Y:S01]  /*10b0*/  @!UP0 UMOV UR7, UR11 ;  /* 0x0000000b00078c82 */ /* 0x000fe20008000000 */
[----:B------:R-:W-:Y:S02]  /*10c0*/  UIMAD UR20, UR30, UR9, UR20 ;  /* 0x000000091e1472a4 */ /* 0x000fe4000f8e0214 */
[----:B------:R-:W-:Y:S02]  /*10d0*/  USEL UR8, UR5, UR8, !UP4 ;  /* 0x0000000805087287 */ /* 0x000fe4000e000000 */
[----:B------:R-:W-:Y:S02]  /*10e0*/  @!UP0 USHF.R.U32.HI UR7, URZ, UR17, UR7 ;  /* 0x00000011ff078299 */ /* 0x000fe40008011607 */
[----:B------:R-:W-:Y:S02]  /*10f0*/  UIADD3 UR9, UPT, UPT, -UR8, URZ, URZ ;  /* 0x000000ff08097290 */ /* 0x000fe4000fffe1ff */
[----:B------:R-:W-:Y:S02]  /*1100*/  @!UP0 USEL UR7, UR4, UR7, !UP4 ;  /* 0x0000000704078287 */ /* 0x000fe4000e000000 */
[----:B------:R-:W-:-:S02]  /*1110*/  UIMAD UR9, UR19, UR9, UR5 ;  /* 0x00000009130972a4 */ /* 0x000fc4000f8e0205 */
[----:B------:R-:W-:Y:S02]  /*1120*/  @!UP0 UIADD3 UR8, UPT, UPT, UR8, -UR7, URZ ;  /* 0x8000000708088290 */ /* 0x000fe4000fffe0ff */
[----:B------:R-:W-:Y:S02]  /*1130*/  @!UP0 UIMAD UR7, UR9, UR6, UR7 ;  /* 0x00000006090782a4 */ /* 0x000fe4000f8e0207 */
[----:B------:R-:W-:Y:S02]  /*1140*/  @!UP0 UIMAD UR5, UR8, UR19, UR4 ;  /* 0x00000013080582a4 */ /* 0x000fe4000f8e0204 */
[----:B------:R-:W-:Y:S02]  /*1150*/  UIMAD UR6, UR21, UR10, UR24 ;  /* 0x0000000a150672a4 */ /* 0x000fe4000f8e0218 */
[----:B------:R-:W-:Y:S01]  /*1160*/  UIMAD UR20, UR5, UR30, UR20 ;  /* 0x0000001e051472a4 */ /* 0x000fe2000f8e0214 */
[----:B------:R-:W-:Y:S02]  /*1170*/  @!UP0 UMOV UR4, UR7 ;  /* 0x0000000700048c82 */ /* 0x000fe40008000000 */
[----:B------:R-:W-:-:S12]  /*1180*/  UIMAD UR24, UR4, UR21, UR6 ;  /* 0x00000015041872a4 */ /* 0x000fd8000f8e0206 */
.L_x_14:
[----:B------:R-:W1:Y:S02]  /*1190*/  LDCU UR4, c[0x0][0xb30] ;  /* 0x00016600ff0477ac */ /* 0x000e640008000800 */
[----:B-1----:R-:W-:-:S09]  /*11a0*/  UISETP.NE.AND UP0, UPT, UR4, 0x1, UPT ;  /* 0x000000010400788c */ /* 0x002fd2000bf05270 */
[----:B------:R-:W-:Y:S05]  /*11b0*/  BRA.U UP0, `(.L_x_15) ;  /* 0x0000000100447547 */ /* 0x000fea000b800000 */
[----:B------:R-:W1:Y:S01]  /*11c0*/  LDCU.128 UR8, c[0x0][0xb10] ;  /* 0x00016200ff0877ac */ /* 0x000e620008000c00 */
[----:B------:R-:W2:Y:S01]  /*11d0*/  LDCU UR12, c[0x0][0xb0c] ;  /* 0x00016180ff0c77ac */ /* 0x000ea20008000800 */
[----:B------:R-:W3:Y:S01]  /*11e0*/  LDCU UR13, c[0x0][0xb20] ;  /* 0x00016400ff0d77ac */ /* 0x000ee20008000800 */
[----:B-1----:R-:W-:Y:S02]  /*11f0*/  UIMAD.WIDE.U32 UR6, UR24, UR8, URZ ;  /* 0x00000008180672a5 */ /* 0x002fe4000f8e00ff */
[----:B------:R-:W-:Y:S02]  /*1200*/  UIMAD.WIDE.U32 UR4, UR20, UR11, URZ ;  /* 0x0000000b140472a5 */ /* 0x000fe4000f8e00ff */
[----:B--2---:R-:W-:Y:S02]  /*1210*/  UISETP.NE.AND UP2, UPT, UR12, 0x1, UPT ;  /* 0x000000010c00788c */ /* 0x004fe4000bf45270 */
[----:B------:R-:W-:Y:S01]  /*1220*/  UISETP.NE.AND UP0, UPT, UR10, 0x1, UPT ;  /* 0x000000010a00788c */ /* 0x000fe2000bf05270 */
[----:B------:R-:W-:-:S02]  /*1230*/  UMOV UR6, UR7 ;  /* 0x0000000700067c82 */ /* 0x000fc40008000000 */
[----:B------:R-:W-:Y:S01]  /*1240*/  UMOV UR4, UR5 ;  /* 0x0000000500047c82 */ /* 0x000fe20008000000 */
[----:B------:R-:W-:Y:S02]  /*1250*/  USHF.R.U32.HI UR6, URZ, UR9, UR6 ;  /* 0x00000009ff067299 */ /* 0x000fe40008011606 */
[----:B---3--:R-:W-:Y:S02]  /*1260*/  USHF.R.U32.HI UR4, URZ, UR13, UR4 ;  /* 0x0000000dff047299 */ /* 0x008fe40008011604 */
[----:B------:R-:W-:Y:S02]  /*1270*/  USEL UR5, UR24, UR6, !UP2 ;  /* 0x0000000618057287 */ /* 0x000fe4000d000000 */
[----:B------:R-:W-:-:S04]  /*1280*/  USEL UR4, UR20, UR4, !UP0 ;  /* 0x0000000414047287 */ /* 0x000fc8000c000000 */
[----:B------:R-:W-:Y:S02]  /*1290*/  UIADD3 UR6, UPT, UPT, UR5, -UR4, URZ ;  /* 0x8000000405067290 */ /* 0x000fe4000fffe0ff */
[----:B------:R-:W-:Y:S02]  /*12a0*/  UIADD3 UR4, UPT, UPT, -UR5, UR4, URZ ;  /* 0x0000000405047290 */ /* 0x000fe4000fffe1ff */
[----:B------:R-:W-:Y:S02]  /*12b0*/  UIMAD UR20, UR6, UR10, UR20 ;  /* 0x0000000a061472a4 */ /* 0x000fe4000f8e0214 */
[----:B------:R-:W-:-:S12]  /*12c0*/  UIMAD UR24, UR4, UR12, UR24 ;  /* 0x0000000c041872a4 */ /* 0x000fd8000f8e0218 */
.L_x_15:
[----:B------:R-:W-:Y:S01]  /*12d0*/  BAR.SYNC.DEFER_BLOCKING 0x0 ;  /* 0x0000000000007b1d */ /* 0x000fe20000010000 */
[----:B------:R-:W-:Y:S01]  /*12e0*/  UISETP.NE.AND UP0, UPT, UR18, 0x2, UPT ;  /* 0x000000021200788c */ /* 0x000fe2000bf05270 */
[----:B------:R-:W-:Y:S02]  /*12f0*/  ISETP.NE.OR P3, PT, R0, 0x2, !P3 ;  /* 0x000000020000780c */ /* 0x000fe40005f65670 */
[----:B------:R-:W-:Y:S02]  /*1300*/  LOP3.LUT R0, R54, 0x1f, RZ, 0xc0, !PT ;  /* 0x0000001f36007812 */ /* 0x000fe400078ec0ff */
[----:B------:R-:W1:Y:S04]  /*1310*/  LDCU UR39, c[0x0][0xb24] ;  /* 0x00016480ff2777ac */ /* 0x000e680008000800 */
[----:B------:R-:W-:Y:S05]  /*1320*/  BRA.U UP0, `(.L_x_16) ;  /* 0x0000001d00207547 */ /* 0x000fea000b800000 */
[----:B------:R-:W2:Y:S01]  /*1330*/  LDCU UR7, c[0x0][0x390] ;  /* 0x00007200ff0777ac */ /* 0x000ea20008000800 */
[----:B------:R-:W-:Y:S01]  /*1340*/  PLOP3.LUT P1, PT, PT, PT, UP3, 0x80, 0x8 ;  /* 0x000000000008781c */ /* 0x000fe20003f2f038 */
[----:B------:R-:W-:Y:S01]  /*1350*/  IMAD.MOV.U32 R2, RZ, RZ, RZ ;  /* 0x000000ffff027224 */ /* 0x000fe200078e00ff */
[----:B------:R-:W-:Y:S01]  /*1360*/  ISETP.EQ.OR P2, PT, R0, RZ, P3 ;  /* 0x000000ff0000720c */ /* 0x000fe20001f42670 */
[----:B------:R-:W3:Y:S01]  /*1370*/  LDCU UR6, c[0x0][0x5c0] ;  /* 0x0000b800ff0677ac */ /* 0x000ee20008000800 */
[----:B------:R-:W-:Y:S01]  /*1380*/  PLOP3.LUT P1, PT, P1, PT, PT, 0x8, 0x80 ;  /* 0x000000000080781c */ /* 0x000fe20000f2e170 */
[----:B------:R-:W4:Y:S01]  /*1390*/  LDCU UR54, c[0x0][0x370] ;  /* 0x00006e00ff3677ac */ /* 0x000f220008000800 */
[----:B------:R-:W1:Y:S01]  /*13a0*/  LDCU.64 UR46, c[0x0][0x348] ;  /* 0x00006900ff2e77ac */ /* 0x000e620008000a00 */
[----:B------:R-:W1:Y:S01]  /*13b0*/  LDCU UR53, c[0x0][0x374] ;  /* 0x00006e80ff3577ac */ /* 0x000e620008000800 */
[----:B--2---:R-:W-:Y:S02]  /*13c0*/  UIADD3 UR5, UPT, UPT, UR7, 0x3f, URZ ;  /* 0x0000003f07057890 */ /* 0x004fe4000fffe0ff */
[----:B---3--:R-:W-:-:S02]  /*13d0*/  UIADD3 UR6, UPT, UPT, UR6, 0x7f, URZ ;  /* 0x0000007f06067890 */ /* 0x008fc4000fffe0ff */
[----:B------:R-:W-:Y:S02]  /*13e0*/  USHF.R.S32.HI UR4, URZ, 0x1f, UR5 ;  /* 0x0000001fff047899 */ /* 0x000fe40008011405 */
[----:B------:R-:W-:Y:S02]  /*13f0*/  UIADD3 UR58, UPT, UPT, UR7, 0x7e, URZ ;  /* 0x0000007e073a7890 */ /* 0x000fe4000fffe0ff */
[----:B------:R-:W-:Y:S02]  /*1400*/  ULEA.HI UR4, UR4, UR5, URZ, 0x6 ;  /* 0x0000000504047291 */ /* 0x000fe4000f8f30ff */
[----:B------:R-:W-:Y:S02]  /*1410*/  UIADD3 UR5, UPT, UPT, UR7, -0x1, URZ ;  /* 0xffffffff07057890 */ /* 0x000fe4000fffe0ff */
[----:B------:R-:W-:Y:S02]  /*1420*/  USHF.R.S32.HI UR56, URZ, 0x6, UR4 ;  /* 0x00000006ff387899 */ /* 0x000fe40008011404 */
[----:B------:R-:W-:-:S02]  /*1430*/  UISETP.GE.U32.AND UP1, UPT, UR5, -0x7f, UPT ;  /* 0xffffff810500788c */ /* 0x000fc4000bf26070 */
[----:B------:R-:W-:Y:S02]  /*1440*/  UISETP.LT.U32.AND UP0, UPT, UR56, 0x8, UPT ;  /* 0x000000083800788c */ /* 0x000fe4000bf01070 */
[----:B------:R-:W-:Y:S02]  /*1450*/  USHF.R.S32.HI UR4, URZ, 0x1f, UR6 ;  /* 0x0000001fff047899 */ /* 0x000fe40008011406 */
[----:B------:R-:W-:Y:S02]  /*1460*/  USEL UR55, UR56, 0x8, UP0 ;  /* 0x0000000838377887 */ /* 0x000fe40008000000 */
[----:B------:R-:W-:Y:S02]  /*1470*/  ULEA.HI UR4, UR4, UR6, URZ, 0x7 ;  /* 0x0000000604047291 */ /* 0x000fe4000f8f38ff */
[----:B------:R-:W-:Y:S02]  /*1480*/  UIADD3 UR44, UPT, UPT, UR55, -0x1, URZ ;  /* 0xffffffff372c7890 */ /* 0x000fe4000fffe0ff */
[----:B------:R-:W-:-:S02]  /*1490*/  @UP1 UIADD3 UR44, UPT, UPT, UR55, URZ, URZ ;  /* 0x000000ff372c1290 */ /* 0x000fc4000fffe0ff */
[----:B------:R-:W-:Y:S02]  /*14a0*/  USHF.R.S32.HI UR52, URZ, 0x7, UR4 ;  /* 0x00000007ff347899 */ /* 0x000fe40008011404 */
[----:B------:R-:W-:Y:S02]  /*14b0*/  UIADD3 UR57, UPT, UPT, UR56, -UR55, URZ ;  /* 0x8000003738397290 */ /* 0x000fe4000fffe0ff */
[----:B------:R-:W-:Y:S01]  /*14c0*/  UIADD3 UR44, UPT, UPT, UR44, 0x1, URZ ;  /* 0x000000012c2c7890 */ /* 0x000fe2000fffe0ff */
[----:B------:R-:W-:Y:S01]  /*14d0*/  UMOV UR30, 0x1 ;  /* 0x00000001001e7882 */ /* 0x000fe20000000000 */
[----:B-1--4-:R-:W-:-:S10]  /*14e0*/  UMOV UR38, URZ ;  /* 0x000000ff00267c82 */ /* 0x012fd40008000000 */
.L_x_32:
[----:B------:R-:W-:Y:S01]  /*14f0*/  IMAD.U32 R4, RZ, RZ, UR52 ;  /* 0x00000034ff047e24 */ /* 0x000fe2000f8e00ff */
[----:B------:R-:W1:Y:S04]  /*1500*/  LDCU UR51, c[0x0][0x5c4] ;  /* 0x0000b880ff3377ac */ /* 0x000e680008000800 */
[-C--:B------:R-:W-:Y:S01]  /*1510*/  IABS R0, R4.reuse ;  /* 0x0000000400007213 */ /* 0x080fe20000000000 */
[----:B------:R-:W-:Y:S01]  /*1520*/  UMOV UR31, 0x400 ;  /* 0x00000400001f7882 */ /* 0x000fe20000000000 */
[----:B------:R-:W-:Y:S01]  /*1530*/  IABS R4, R4 ;  /* 0x0000000400047213 */ /* 0x000fe20000000000 */
[----:B------:R-:W-:Y:S01]  /*1540*/  USHF.L.U32 UR42, UR24, 0x6, URZ ;  /* 0x00000006182a7899 */ /* 0x000fe200080006ff */
[----:B------:R-:W-:Y:S01]  /*1550*/  R2UR UR6, R0 ;  /* 0x00000000000672ca */ /* 0x000fe200000e0000 */
[----:B------:R-:W-:Y:S01]  /*1560*/  UMOV UR15, URZ ;  /* 0x000000ff000f7c82 */ /* 0x000fe20008000000 */
[----:B-1----:R-:W-:-:S11]  /*1570*/  IMAD.U32 R3, RZ, RZ, UR51 ;  /* 0x00000033ff037e24 */ /* 0x002fd6000f8e00ff */
[----:B------:R-:W1:Y:S08]  /*1580*/  I2F.RP R0, UR6 ;  /* 0x0000000600007d06 */ /* 0x000e700008209400 */
[----:B-1----:R-:W1:Y:S02]  /*1590*/  MUFU.RCP R0, R0 ;  /* 0x0000000000007308 */ /* 0x002e640000001000 */
[----:B-1----:R-:W-:-:S06]  /*15a0*/  VIADD R0, R0, 0xffffffe ;  /* 0x0ffffffe00007836 */ /* 0x002fcc0000000000 */
[----:B------:R-:W1:Y:S02]  /*15b0*/  F2I.FTZ.U32.TRUNC.NTZ R0, R0 ;  /* 0x0000000000007305 */ /* 0x000e64000021f000 */
[----:B-1----:R-:W-:Y:S02]  /*15c0*/  R2UR UR5, R0 ;  /* 0x00000000000572ca */ /* 0x002fe400000e0000 */
[----:B------:R-:W-:Y:S01]  /*15d0*/  IABS R0, R3 ;  /* 0x0000000300007213 */ /* 0x000fe20000000000 */
[----:B------:R-:W-:-:S03]  /*15e0*/  IMAD.U32 R3, RZ, RZ, UR20 ;  /* 0x00000014ff037e24 */ /* 0x000fc6000f8e00ff */
[----:B------:R-:W-:Y:S01]  /*15f0*/  R2UR UR8, R0 ;  /* 0x00000000000872ca */ /* 0x000fe200000e0000 */
[----:B------:R-:W-:Y:S01]  /*1600*/  IMAD.MOV R0, RZ, RZ, -R4 ;  /* 0x000000ffff007224 */ /* 0x000fe200078e0a04 */
[----:B------:R-:W-:-:S04]  /*1610*/  IABS R3, R3 ;  /* 0x0000000300037213 */ /* 0x000fc80000000000 */
[----:B------:R-:W-:Y:S01]  /*1620*/  R2UR UR9, R3 ;  /* 0x00000000030972ca */ /* 0x000fe200000e0000 */
[----:B------:R-:W-:-:S04]  /*1630*/  UIADD3 UR4, UPT, UPT, URZ, -UR5, URZ ;  /* 0x80000005ff047290 */ /* 0x000fc8000fffe0ff */
[----:B------:R-:W-:Y:S02]  /*1640*/  UIMAD UR7, UR4, UR6, URZ ;  /* 0x00000006040772a4 */ /* 0x000fe4000f8e02ff */
[----:B------:R-:W1:Y:S01]  /*1650*/  I2F.RP R3, UR8 ;  /* 0x0000000800037d06 */ /* 0x000e620008209400 */
[----:B------:R-:W-:Y:S02]  /*1660*/  UMOV UR4, URZ ;  /* 0x000000ff00047c82 */ /* 0x000fe40008000000 */
[----:B------:R-:W-:Y:S02]  /*1670*/  UIMAD.WIDE.U32 UR4, UR5, UR7, UR4 ;  /* 0x00000007050472a5 */ /* 0x000fe4000f8e0004 */
[----:B------:R-:W-:-:S05]  /*1680*/  R2UR UR7, R0 ;  /* 0x00000000000772ca */ /* 0x000fca00000e0000 */
[----:B------:R-:W-:Y:S02]  /*1690*/  UMOV UR4, UR5 ;  /* 0x0000000500047c82 */ /* 0x000fe40008000000 */
[----:B------:R-:W-:Y:S01]  /*16a0*/  UIMAD.WIDE.U32 UR4, UR4, UR9, URZ ;  /* 0x00000009040472a5 */ /* 0x000fe2000f8e00ff */
[----:B-1----:R-:W1:Y:S06]  /*16b0*/  MUFU.RCP R0, R3 ;  /* 0x0000000300007308 */ /* 0x002e6c0000001000 */
[----:B------:R-:W-:Y:S02]  /*16c0*/  UMOV UR4, UR5 ;  /* 0x0000000500047c82 */ /* 0x000fe40008000000 */
[----:B------:R-:W-:Y:S01]  /*16d0*/  UIMAD UR5, UR4, UR7, UR9 ;  /* 0x00000007040572a4 */ /* 0x000fe2000f8e0209 */
[----:B------:R-:W2:Y:S03]  /*16e0*/  S2UR UR7, SR_CgaCtaId ;  /* 0x00000000000779c3 */ /* 0x000ea60000008800 */
[----:B------:R-:W-:Y:S01]  /*16f0*/  UISETP.GT.U32.AND UP0, UPT, UR6, UR5, UPT ;  /* 0x000000050600728c */ /* 0x000fe2000bf04070 */
[----:B-1----:R-:W-:-:S02]  /*1700*/  VIADD R0, R0, 0xffffffe ;  /* 0x0ffffffe00007836 */ /* 0x002fc40000000000 */
[----:B------:R-:W-:-:S08]  /*1710*/  IMAD.U32 R3, RZ, RZ, UR30 ;  /* 0x0000001eff037e24 */ /* 0x000fd0000f8e00ff */
[----:B------:R-:W-:Y:S01]  /*1720*/  @!UP0 UIADD3 UR5, UPT, UPT, UR5, -UR6, URZ ;  /* 0x8000000605058290 */ /* 0x000fe2000fffe0ff */
[----:B------:R-:W1:Y:S01]  /*1730*/  F2I.FTZ.U32.TRUNC.NTZ R0, R0 ;  /* 0x0000000000007305 */ /* 0x000e62000021f000 */
[----:B------:R-:W-:Y:S01]  /*1740*/  @!UP0 UIADD3 UR4, UPT, UPT, UR4, 0x1, URZ ;  /* 0x0000000104048890 */ /* 0x000fe2000fffe0ff */
[----:B------:R-:W-:Y:S01]  /*1750*/  SHF.L.U32 R3, R3, 0x1f, RZ ;  /* 0x0000001f03037819 */ /* 0x000fe200000006ff */
[----:B------:R-:W-:Y:S02]  /*1760*/  UISETP.GE.U32.AND UP1, UPT, UR5, UR6, UPT ;  /* 0x000000060500728c */ /* 0x000fe4000bf26070 */
[----:B------:R-:W-:Y:S02]  /*1770*/  ULOP3.LUT UR5, UR20, UR52, URZ, 0x3c, !UPT ;  /* 0x0000003414057292 */ /* 0x000fe4000f8e3cff */
[----:B--2---:R-:W-:Y:S02]  /*1780*/  ULEA UR31, UR7, UR31, 0x18 ;  /* 0x0000001f071f7291 */ /* 0x004fe4000f8ec0ff */
[----:B------:R-:W-:-:S02]  /*1790*/  UISETP.GE.AND UP0, UPT, UR5, URZ, UPT ;  /* 0x000000ff0500728c */ /* 0x000fc4000bf06270 */
[----:B------:R-:W-:-:S03]  /*17a0*/  ULEA UR7, UR38, UR31, 0x3 ;  /* 0x0000001f26077291 */ /* 0x000fc6000f8e18ff */
[----:B------:R-:W-:Y:S01]  /*17b0*/  @UP1 UIADD3 UR4, UPT, UPT, UR4, 0x1, URZ ;  /* 0x0000000104041890 */ /* 0x000fe2000fffe0ff */
[----:B-1----:R-:W-:Y:S01]  /*17c0*/  R2UR UR5, R0 ;  /* 0x00000000000572ca */ /* 0x002fe200000e0000 */
[----:B------:R-:W-:-:S05]  /*17d0*/  UISETP.NE.AND UP1, UPT, UR52, URZ, UPT ;  /* 0x000000ff3400728c */ /* 0x000fca000bf25270 */
[----:B------:R-:W-:Y:S01]  /*17e0*/  UMOV UR6, UR4 ;  /* 0x0000000400067c82 */ /* 0x000fe20008000000 */
[----:B------:R1:W2:Y:S01]  /*17f0*/  SYNCS.PHASECHK.TRANS64.TRYWAIT P0, [UR7+0x40], R3 ;  /* 0x00004003ff0075a7 */ /* 0x0002a20008001107 */
[----:B------:R-:W-:-:S04]  /*1800*/  @!UP0 UIADD3 UR6, UPT, UPT, -UR6, URZ, URZ ;  /* 0x000000ff06068290 */ /* 0x000fc8000fffe1ff */
[----:B------:R-:W-:Y:S02]  /*1810*/  @!UP1 ULOP3.LUT UR6, URZ, UR52, URZ, 0x33, !UPT ;  /* 0x00000034ff069292 */ /* 0x000fe4000f8e33ff */
[----:B------:R-:W-:-:S04]  /*1820*/  UIADD3 UR4, UPT, UPT, URZ, -UR5, URZ ;  /* 0x80000005ff047290 */ /* 0x000fc8000fffe0ff */
[----:B------:R-:W-:Y:S01]  /*1830*/  IMAD.U32 R0, RZ, RZ, UR6 ;  /* 0x00000006ff007e24 */ /* 0x000fe2000f8e00ff */
[----:B------:R-:W-:-:S03]  /*1840*/  UIMAD UR7, UR4, UR8, URZ ;  /* 0x00000008040772a4 */ /* 0x000fc6000f8e02ff */
[----:B------:R-:W-:Y:S01]  /*1850*/  UMOV UR4, URZ ;  /* 0x000000ff00047c82 */ /* 0x000fe20008000000 */
[----:B------:R-:W-:Y:S01]  /*1860*/  IABS R0, R0 ;  /* 0x0000000000007213 */ /* 0x000fe20000000000 */
[----:B------:R-:W-:-:S03]  /*1870*/  UIMAD.WIDE.U32 UR4, UR5, UR7, UR4 ;  /* 0x00000007050472a5 */ /* 0x000fc6000f8e0004 */
[----:B------:R-:W-:-:S04]  /*1880*/  R2UR UR9, R0 ;  /* 0x00000000000972ca */ /* 0x000fc800000e0000 */
[----:B------:R-:W-:-:S09]  /*1890*/  UMOV UR4, UR5 ;  /* 0x0000000500047c82 */ /* 0x000fd20008000000 */
[----:B------:R-:W-:-:S07]  /*18a0*/  UIMAD.WIDE.U32 UR4, UR4, UR9, URZ ;  /* 0x00000009040472a5 */ /* 0x000fce000f8e00ff */
[----:B------:R-:W-:Y:S02]  /*18b0*/  UMOV UR4, UR5 ;  /* 0x0000000500047c82 */ /* 0x000fe40008000000 */
[----:B------:R-:W-:-:S04]  /*18c0*/  UIADD3 UR5, UPT, UPT, -UR4, URZ, URZ ;  /* 0x000000ff04057290 */ /* 0x000fc8000fffe1ff */
[----:B------:R-:W-:-:S04]  /*18d0*/  UIMAD UR5, UR8, UR5, UR9 ;  /* 0x00000005080572a4 */ /* 0x000fc8000f8e0209 */
[----:B------:R-:W-:-:S11]  /*18e0*/  UISETP.GT.U32.AND UP0, UPT, UR8, UR5, UPT ;  /* 0x000000050800728c */ /* 0x000fd6000bf04070 */
[----:B------:R-:W-:Y:S02]  /*18f0*/  @!UP0 UIADD3 UR5, UPT, UPT, UR5, -UR8, URZ ;  /* 0x8000000805058290 */ /* 0x000fe4000fffe0ff */
[----:B------:R-:W-:Y:S02]  /*1900*/  @!UP0 UIADD3 UR4, UPT, UPT, UR4, 0x1, URZ ;  /* 0x0000000104048890 */ /* 0x000fe4000fffe0ff */
[----:B------:R-:W-:Y:S02]  /*1910*/  UISETP.GE.U32.AND UP1, UPT, UR5, UR8, UPT ;  /* 0x000000080500728c */ /* 0x000fe4000bf26070 */
[----:B------:R-:W-:-:S04]  /*1920*/  ULOP3.LUT UR5, UR6, UR51, URZ, 0x3c, !UPT ;  /* 0x0000003306057292 */ /* 0x000fc8000f8e3cff */
[----:B------:R-:W-:-:S05]  /*1930*/  UISETP.GE.AND UP0, UPT, UR5, URZ, UPT ;  /* 0x000000ff0500728c */ /* 0x000fca000bf06270 */
[----:B------:R-:W-:Y:S02]  /*1940*/  @UP1 UIADD3 UR4, UPT, UPT, UR4, 0x1, URZ ;  /* 0x0000000104041890 */ /* 0x000fe4000fffe0ff */
[----:B------:R-:W-:-:S05]  /*1950*/  UISETP.NE.AND UP1, UPT, UR51, URZ, UPT ;  /* 0x000000ff3300728c */ /* 0x000fca000bf25270 */
[----:B------:R-:W-:Y:S01]  /*1960*/  UMOV UR37, UR4 ;  /* 0x0000000400257c82 */ /* 0x000fe20008000000 */
[----:B------:R-:W-:Y:S02]  /*1970*/  UIADD3 UR4, UPT, UPT, -UR6, URZ, URZ ;  /* 0x000000ff06047290 */ /* 0x000fe4000fffe1ff */
[----:B------:R-:W-:Y:S02]  /*1980*/  @!UP0 UIADD3 UR37, UPT, UPT, -UR37, URZ, URZ ;  /* 0x000000ff25258290 */ /* 0x000fe4000fffe1ff */
[----:B------:R-:W-:Y:S02]  /*1990*/  UISETP.GE.U32.AND UP0, UPT, UR58, 0x7f, UPT ;  /* 0x0000007f3a00788c */ /* 0x000fe4000bf06070 */
[----:B------:R-:W-:Y:S02]  /*19a0*/  @!UP1 ULOP3.LUT UR37, URZ, UR51, URZ, 0x33, !UPT ;  /* 0x00000033ff259292 */ /* 0x000fe4000f8e33ff */
[----:B------:R-:W-:Y:S02]  /*19b0*/  UIMAD UR4, UR52, UR4, UR20 ;  /* 0x00000004340472a4 */ /* 0x000fe4000f8e0214 */
[----:B------:R-:W-:-:S02]  /*19c0*/  UIADD3 UR5, UPT, UPT, -UR37, URZ, URZ ;  /* 0x000000ff25057290 */ /* 0x000fc4000fffe1ff */
[----:B------:R-:W-:Y:S02]  /*19d0*/  USHF.L.U32 UR18, UR4, 0x7, URZ ;  /* 0x0000000704127899 */ /* 0x000fe400080006ff */
[----:B------:R-:W-:Y:S01]  /*19e0*/  UIMAD UR51, UR51, UR5, UR6 ;  /* 0x00000005333372a4 */ /* 0x000fe2000f8e0206 */
[----:B-12---:R-:W-:Y:S11]  /*19f0*/  BRA.U !UP0, `(.L_x_17) ;  /* 0x0000000508387547 */ /* 0x006ff6000b800000 */
[----:B------:R-:W1:Y:S01]  /*1a00*/  LDCU.64 UR8, c[0x0][0x5b0] ;  /* 0x0000b600ff0877ac */ /* 0x000e620008000a00 */
[----:B------:R-:W1:Y:S01]  /*1a10*/  LDCU.64 UR34, c[0x0][0x5d8] ;  /* 0x0000bb00ff2277ac */ /* 0x000e620008000a00 */
[----:B------:R-:W2:Y:S01]  /*1a20*/  LDCU UR25, c[0x0][0x598] ;  /* 0x0000b300ff1977ac */ /* 0x000ea20008000800 */
[----:B------:R-:W3:Y:S01]  /*1a30*/  LDCU UR24, c[0x0][0x58c] ;  /* 0x0000b180ff1877ac */ /* 0x000ee20008000800 */
[----:B------:R-:W4:Y:S01]  /*1a40*/  LDCU UR27, c[0x0][0x59c] ;  /* 0x0000b380ff1b77ac */ /* 0x000f220008000800 */
[----:B------:R-:W2:Y:S01]  /*1a50*/  LDCU UR26, c[0x0][0x5a0] ;  /* 0x0000b400ff1a77ac */ /* 0x000ea20008000800 */
[----:B------:R-:W2:Y:S01]  /*1a60*/  LDCU.64 UR22, c[0x0][0x590] ;  /* 0x0000b200ff1677ac */ /* 0x000ea20008000a00 */
[----:B------:R-:W2:Y:S01]  /*1a70*/  LDCU.64 UR6, c[0x0][0x5b8] ;  /* 0x0000b700ff0677ac */ /* 0x000ea20008000a00 */
[----:B------:R-:W2:Y:S01]  /*1a80*/  LDCU.64 UR4, c[0x0][0x5d0] ;  /* 0x0000ba00ff0477ac */ /* 0x000ea20008000a00 */
[----:B-1----:R-:W-:Y:S02]  /*1a90*/  UIMAD UR36, UR51, UR8, UR34 ;  /* 0x00000008332472a4 */ /* 0x002fe4000f8e0222 */
[----:B------:R-:W-:-:S02]  /*1aa0*/  UIMAD UR35, UR37, UR9, UR35 ;  /* 0x00000009252372a4 */ /* 0x000fc4000f8e0223 */
[----:B------:R-:W-:Y:S01]  /*1ab0*/  UIADD3 UR10, UPT, UPT, UR18, 0x40, URZ ;  /* 0x00000040120a7890 */ /* 0x000fe2000fffe0ff */
[----:B------:R-:W-:Y:S01]  /*1ac0*/  UMOV UR14, URZ ;  /* 0x000000ff000e7c82 */ /* 0x000fe20008000000 */
[----:B---34-:R-:W-:-:S10]  /*1ad0*/  UMOV UR11, UR38 ;  /* 0x00000026000b7c82 */ /* 0x018fd40008000000 */
.L_x_22:
[----:B---3--:R-:W-:Y:S01]  /*1ae0*/  @!P3 MOV R3, 0x6000 ;  /* 0x000060000003b802 */ /* 0x008fe20000000f00 */
[----:B------:R-:W-:Y:S01]  /*1af0*/  ULEA UR41, UR11, UR31, 0x3 ;  /* 0x0000001f0b297291 */ /* 0x000fe2000f8e18ff */
[----:B----4-:R-:W-:Y:S11]  /*1b00*/  @P0 BRA `(.L_x_18) ;  /* 0x0000000000100947 */ /* 0x010ff60003800000 */
[----:B------:R-:W-:Y:S04]  /*1b10*/  MOV R4, UR30 ;  /* 0x0000001e00047c02 */ /* 0x000fe80008000f00 */
[----:B------:R-:W-:Y:S04]  /*1b20*/  SHF.L.U32 R4, R4, 0x1f, RZ ;  /* 0x0000001f04047819 */ /* 0x000fe800000006ff */
[----:B------:R-:W1:Y:S02]  /*1b30*/  SYNCS.PHASECHK.TRANS64.TRYWAIT P0, [UR41+0x40], R4 ;  /* 0x00004004ff0075a7 */ /* 0x000e640008001129 */
[----:B-1----:R-:W-:Y:S05]  /*1b40*/  @!P0 BRA `(.L_x_19) ;  /* 0x0000007400408947 */ /* 0x002fea0003800000 */
.L_x_18:
[----:B------:R3:W-:Y:S01]  /*1b50*/  @!P3 SYNCS.ARRIVE.TRANS64 RZ, [UR41], R3 ;  /* 0x00000003ffffb9a7 */ /* 0x0007e20008000029 */
[----:B------:R-:W-:Y:S04]  /*1b60*/  BSSY.RECONVERGENT B0, `(.L_x_20) ;  /* 0x0000003000007945 */ /* 0x000fe80003800200 */
[----:B------:R-:W-:Y:S05]  /*1b70*/  @P2 BRA `(.L_x_21) ;  /* 0x0000000000042947 */ /* 0x000fea0003800000 */
[----:B--2---:R-:W-:Y:S05]  /*1b80*/  BPT.TRAP 0x1 ;  /* 0x000000040000795c */ /* 0x004fea0000300000 */
.L_x_21:
[----:B--2---:R-:W-:Y:S05]  /*1b90*/  BSYNC.RECONVERGENT B0 ;  /* 0x0000000000007941 */ /* 0x004fea0003800200 */
.L_x_20:
[----:B------:R-:W-:Y:S02]  /*1ba0*/  UIADD3 UR8, UPT, UPT, UR11, 0x1, URZ ;  /* 0x000000010b087890 */ /* 0x000fe4000fffe0ff */
[----:B------:R-:W-:Y:S02]  /*1bb0*/  USHF.L.U32 UR43, UR14, 0x6, URZ ;  /* 0x000000060e2b7899 */ /* 0x000fe400080006ff */
[----:B------:R-:W-:Y:S02]  /*1bc0*/  UISETP.NE.AND UP0, UPT, UR8, 0x8, UPT ;  /* 0x000000080800788c */ /* 0x000fe4000bf05270 */
[----:B------:R-:W-:Y:S02]  /*1bd0*/  UISETP.NE.AND UP2, UPT, UR25, 0x1, UPT ;  /* 0x000000011900788c */ /* 0x000fe4000bf45270 */
[----:B------:R-:W-:Y:S02]  /*1be0*/  USEL UR9, URZ, 0x1, UP0 ;  /* 0x00000001ff097887 */ /* 0x000fe40008000000 */
[----:B------:R-:W-:Y:S02]  /*1bf0*/  USEL UR38, UR8, URZ, UP0 ;  /* 0x000000ff08267287 */ /* 0x000fe40008000000 */
[----:B------:R-:W-:Y:S02]  /*1c00*/  ULOP3.LUT UR30, UR30, UR9, URZ, 0x3c, !UPT ;  /* 0x000000091e1e7292 */ /* 0x000fe4000f8e3cff */
[----:B------:R-:W-:Y:S02]  /*1c10*/  ULEA UR8, UR38, UR31, 0x3 ;  /* 0x0000001f26087291 */ /* 0x000fe4000f8e18ff */
[----:B------:R-:W-:Y:S02]  /*1c20*/  UISETP.NE.AND UP0, UPT, UR24, 0x1, UPT ;  /* 0x000000011800788c */ /* 0x000fe4000bf05270 */
[----:B------:R-:W-:Y:S01]  /*1c30*/  UIADD3 UR32, UP1, UPT, UR46, 0x80, URZ ;  /* 0x000000802e207890 */ /* 0x000fe2000ff3e0ff */
[----:B-1----:R-:W-:Y:S01]  /*1c40*/  MOV R0, UR30 ;  /* 0x0000001e00007c02 */ /* 0x002fe20008000f00 */
[----:B------:R-:W-:Y:S02]  /*1c50*/  ULEA UR40, UR11, UR31, 0xd ;  /* 0x0000001f0b287291 */ /* 0x000fe4000f8e68ff */
[----:B------:R-:W-:Y:S01]  /*1c60*/  ULEA UR15, UR11, UR31, 0xe ;  /* 0x0000001f0b0f7291 */ /* 0x000fe2000f8e70ff */
[----:B------:R-:W-:Y:S01]  /*1c70*/  SHF.L.U32 R0, R0, 0x1f, RZ ;  /* 0x0000001f00007819 */ /* 0x000fe200000006ff */
[----:B------:R-:W-:Y:S02]  /*1c80*/  UIADD3.X UR33, UPT, UPT, URZ, UR47, URZ, UP1, !UPT ;  /* 0x0000002fff217290 */ /* 0x000fe40008ffe4ff */
[----:B------:R-:W-:Y:S01]  /*1c90*/  UIADD3 UR40, UPT, UPT, UR40, 0x4400, URZ ;  /* 0x0000440028287890 */ /* 0x000fe2000fffe0ff */
[----:B------:R1:W4:Y:S01]  /*1ca0*/  SYNCS.PHASECHK.TRANS64.TRYWAIT P0, [UR8+0x40], R0 ;  /* 0x00004000ff0075a7 */ /* 0x0003220008001108 */
[----:B------:R-:W-:Y:S02]  /*1cb0*/  UIMAD.WIDE.U32 UR8, UR43, UR22, URZ ;  /* 0x000000162b0872a5 */ /* 0x000fe4000f8e00ff */
[----:B------:R-:W-:Y:S02]  /*1cc0*/  UPRMT UR34, UR36, 0x40, UR35 ;  /* 0x0000004024227896 */ /* 0x000fe40008000023 */
[----:B------:R-:W-:Y:S02]  /*1cd0*/  UIADD3 UR16, UPT, UPT, UR15, 0x14400, URZ ;  /* 0x000144000f107890 */ /* 0x000fe4000fffe0ff */
[----:B------:R-:W-:Y:S01]  /*1ce0*/  UIADD3 UR14, UPT, UPT, UR14, 0x1, URZ ;  /* 0x000000010e0e7890 */ /* 0x000fe2000fffe0ff */
[----:B------:R-:W-:Y:S01]  /*1cf0*/  UMOV UR48, 0x0 ;  /* 0x0000000000307882 */ /* 0x000fe20000000000 */
[----:B------:R-:W-:Y:S01]  /*1d00*/  UMOV UR49, 0x10000000 ;  /* 0x1000000000317882 */ /* 0x000fe20000000000 */
[----:B------:R-:W-:Y:S01]  /*1d10*/  UMOV UR17, UR41 ;  /* 0x0000002900117c82 */ /* 0x000fe20008000000 */
[----:B------:R-:W-:Y:S01]  /*1d20*/  UTMALDG.2D [UR40], [UR32], desc[UR48] ;  /* 0x00003028200075b4 */ /* 0x000fe20008009000 */
[----:B------:R-:W-:Y:S01]  /*1d30*/  UMOV UR8, UR9 ;  /* 0x0000000900087c82 */ /* 0x000fe20008000000 */
[----:B------:R-:W-:Y:S01]  /*1d40*/  UMOV UR9, UR41 ;  /* 0x0000002900097c82 */ /* 0x000fe20008000000 */
[----:B------:R-:W-:Y:S04]  /*1d50*/  USHF.R.U32.HI UR8, URZ, UR23, UR8 ;  /* 0x00000017ff087299 */ /* 0x000fe80008011608 */
[----:B------:R-:W-:Y:S02]  /*1d60*/  USEL UR8, UR43, UR8, !UP0 ;  /* 0x000000082b087287 */ /* 0x000fe4000c000000 */
[----:B------:R-:W-:Y:S02]  /*1d70*/  UIADD3 UR28, UP0, UPT, UR46, 0x180, URZ ;  /* 0x000001802e1c7890 */ /* 0x000fe4000ff1e0ff */
[----:B------:R-:W-:Y:S02]  /*1d80*/  UIMAD.WIDE.U32 UR12, UR8, UR27, URZ ;  /* 0x0000001b080c72a5 */ /* 0x000fe4000f8e00ff */
[----:B------:R-:W-:Y:S02]  /*1d90*/  UIADD3.X UR29, UPT, UPT, URZ, UR47, URZ, UP0, !UPT ;  /* 0x0000002fff1d7290 */ /* 0x000fe400087fe4ff */
[----:B------:R-:W-:Y:S03]  /*1da0*/  UISETP.NE.AND UP0, UPT, UR14, UR44, UPT ;  /* 0x0000002c0e00728c */ /* 0x000fe6000bf05270 */
[----:B------:R-:W-:Y:S02]  /*1db0*/  UMOV UR12, UR13 ;  /* 0x0000000d000c7c82 */ /* 0x000fe40008000000 */
[----:B------:R-:W-:Y:S04]  /*1dc0*/  USHF.R.U32.HI UR12, URZ, UR26, UR12 ;  /* 0x0000001aff0c7299 */ /* 0x000fe8000801160c */
[----:B------:R-:W-:Y:S02]  /*1dd0*/  USEL UR21, UR8, UR12, !UP2 ;  /* 0x0000000c08157287 */ /* 0x000fe4000d000000 */
[----:B------:R-:W-:Y:S02]  /*1de0*/  UIADD3 UR12, UPT, UPT, -UR8, URZ, URZ ;  /* 0x000000ff080c7290 */ /* 0x000fe4000fffe1ff */
[----:B------:R-:W-:Y:S02]  /*1df0*/  UIADD3 UR11, UPT, UPT, -UR21, URZ, URZ ;  /* 0x000000ff150b7290 */ /* 0x000fe4000fffe1ff */
[----:B------:R-:W-:Y:S02]  /*1e00*/  UIMAD UR12, UR24, UR12, UR43 ;  /* 0x0000000c180c72a4 */ /* 0x000fe4000f8e022b */
[----:B------:R-:W-:Y:S02]  /*1e10*/  UIMAD UR8, UR25, UR11, UR8 ;  /* 0x0000000b190872a4 */ /* 0x000fe4000f8e0208 */
[----:B------:R-:W-:Y:S02]  /*1e20*/  UIMAD UR19, UR12, UR6, UR4 ;  /* 0x000000060c1372a4 */ /* 0x000fe4000f8e0204 */
[----:B------:R-:W-:Y:S02]  /*1e30*/  UIMAD UR20, UR8, UR7, UR5 ;  /* 0x00000007081472a4 */ /* 0x000fe4000f8e0205 */
[----:B------:R-:W-:Y:S02]  /*1e40*/  UIADD3 UR8, UPT, UPT, UR15, 0x16400, URZ ;  /* 0x000164000f087890 */ /* 0x000fe4000fffe0ff */
[----:B------:R-:W-:Y:S01]  /*1e50*/  UPRMT UR15, UR34, 0x5410, URZ ;  /* 0x00005410220f7896 */ /* 0x000fe200080000ff */
[----:B------:R-:W-:Y:S01]  /*1e60*/  UMOV UR11, UR19 ;  /* 0x00000013000b7c82 */ /* 0x000fe20008000000 */
[----:B------:R-:W-:Y:S01]  /*1e70*/  UMOV UR13, UR21 ;  /* 0x00000015000d7c82 */ /* 0x000fe20008000000 */
[----:B------:R-:W-:Y:S06]  /*1e80*/  UMOV UR12, UR20 ;  /* 0x00000014000c7c82 */ /* 0x000fec0008000000 */
[----:B------:R-:W-:Y:S01]  /*1e90*/  UTMALDG.4D.IM2COL [UR16], [UR28], UR15 ;  /* 0x000000101c0073b4 */ /* 0x000fe2000805800f */
[----:B------:R2:W-:Y:S02]  /*1ea0*/  UTMALDG.4D.IM2COL [UR8], [UR28], UR15 ;  /* 0x000000081c0073b4 */ /* 0x0005e4000805800f */
[----:B--2---:R-:W-:Y:S01]  /*1eb0*/  UMOV UR15, UR44 ;  /* 0x0000002c000f7c82 */ /* 0x004fe20008000000 */
[----:B------:R-:W-:Y:S01]  /*1ec0*/  UMOV UR11, UR38 ;  /* 0x00000026000b7c82 */ /* 0x000fe20008000000 */
[----:B-1----:R-:W-:Y:S05]  /*1ed0*/  BRA.U UP0, `(.L_x_22) ;  /* 0xfffffffd00007547 */ /* 0x002fea000b83ffff */
.L_x_17:
[----:B------:R-:W-:Y:S01]  /*1ee0*/  ULEA UR4, UR38, UR31, 0x3 ;  /* 0x0000001f26047291 */ /* 0x000fe2000f8e18ff */
[----:B------:R-:W-:Y:S01]  /*1ef0*/  MOV R0, UR30 ;  /* 0x0000001e00007c02 */ /* 0x000fe20008000f00 */
[----:B------:R-:W-:Y:S01]  /*1f00*/  @!P1 SYNCS.ARRIVE.TRANS64.A1T0 RZ, [UR31+0xc8], RZ ;  /* 0x0000c8ffffff99a7 */ /* 0x000fe2000810001f */
[----:B------:R-:W-:Y:S02]  /*1f10*/  UISETP.GT.AND UP0, UPT, UR56, UR55, UPT ;  /* 0x000000373800728c */ /* 0x000fe4000bf04270 */
[----:B------:R-:W-:-:S04]  /*1f20*/  SHF.L.U32 R0, R0, 0x1f, RZ ;  /* 0x0000001f00007819 */ /* 0x000fc800000006ff */
[----:B----4-:R1:W2:Y:S03]  /*1f30*/  SYNCS.PHASECHK.TRANS64.TRYWAIT P0, [UR4+0x40], R0 ;  /* 0x00004000ff0075a7 */ /* 0x0102a60008001104 */
[----:B------:R-:W-:Y:S05]  /*1f40*/  BRA.U !UP0, `(.L_x_23) ;  /* 0x0000000508347547 */ /* 0x000fea000b800000 */
[----:B------:R-:W4:Y:S01]  /*1f50*/  LDCU.64 UR10, c[0x0][0x5b0] ;  /* 0x0000b600ff0a77ac */ /* 0x000f220008000a00 */
[----:B------:R-:W4:Y:S01]  /*1f60*/  LDCU.64 UR8, c[0x0][0x5d8] ;  /* 0x0000bb00ff0877ac */ /* 0x000f220008000a00 */
[----:B------:R-:W1:Y:S01]  /*1f70*/  LDCU UR24, c[0x0][0x598] ;  /* 0x0000b300ff1877ac */ /* 0x000e620008000800 */
[----:B------:R-:W1:Y:S01]  /*1f80*/  LDCU UR14, c[0x0][0x58c] ;  /* 0x0000b180ff0e77ac */ /* 0x000e620008000800 */
[----:B------:R-:W1:Y:S01]  /*1f90*/  LDCU UR26, c[0x0][0x59c] ;  /* 0x0000b380ff1a77ac */ /* 0x000e620008000800 */
[----:B------:R-:W1:Y:S01]  /*1fa0*/  LDCU UR25, c[0x0][0x5a0] ;  /* 0x0000b400ff1977ac */ /* 0x000e620008000800 */
[----:B----4-:R-:W-:Y:S02]  /*1fb0*/  UIMAD UR41, UR51, UR10, UR8 ;  /* 0x0000000a332972a4 */ /* 0x010fe4000f8e0208 */
[----:B------:R-:W-:Y:S01]  /*1fc0*/  UIMAD UR40, UR37, UR11, UR9 ;  /* 0x0000000b252872a4 */ /* 0x000fe2000f8e0209 */
[----:B------:R-:W4:Y:S01]  /*1fd0*/  LDCU.64 UR22, c[0x0][0x590] ;  /* 0x0000b200ff1677ac */ /* 0x000f220008000a00 */
[----:B------:R-:W1:Y:S01]  /*1fe0*/  LDCU.64 UR6, c[0x0][0x5b8] ;  /* 0x0000b700ff0677ac */ /* 0x000e620008000a00 */
[----:B------:R-:W1:Y:S01]  /*1ff0*/  LDCU.64 UR4, c[0x0][0x5d0] ;  /* 0x0000ba00ff0477ac */ /* 0x000e620008000a00 */
[----:B------:R-:W-:-:S02]  /*2000*/  UIADD3 UR43, UPT, UPT, UR57, UR15, URZ ;  /* 0x0000000f392b7290 */ /* 0x000fc4000fffe0ff */
[----:B------:R-:W-:Y:S01]  /*2010*/  UIADD3 UR10, UPT, UPT, UR18, 0x40, URZ ;  /* 0x00000040120a7890 */ /* 0x000fe2000fffe0ff */
[----:B------:R-:W-:-:S11]  /*2020*/  UMOV UR11, UR38 ;  /* 0x00000026000b7c82 */ /* 0x000fd60008000000 */
.L_x_28:
[----:B--23--:R-:W-:Y:S01]  /*2030*/  @!P3 MOV R3, 0x6000 ;  /* 0x000060000003b802 */ /* 0x00cfe20000000f00 */
[----:B------:R-:W-:Y:S01]  /*2040*/  ULEA UR33, UR11, UR31, 0x3 ;  /* 0x0000001f0b217291 */ /* 0x000fe2000f8e18ff */
[----:B--2---:R-:W-:Y:S11]  /*2050*/  @P0 BRA `(.L_x_24) ;  /* 0x0000000000100947 */ /* 0x004ff60003800000 */
[----:B------:R-:W-:Y:S04]  /*2060*/  MOV R4, UR30 ;  /* 0x0000001e00047c02 */ /* 0x000fe80008000f00 */
[----:B------:R-:W-:Y:S04]  /*2070*/  SHF.L.U32 R4, R4, 0x1f, RZ ;  /* 0x0000001f04047819 */ /* 0x000fe800000006ff */
[----:B------:R-:W2:Y:S02]  /*2080*/  SYNCS.PHASECHK.TRANS64.TRYWAIT P0, [UR33+0x40], R4 ;  /* 0x00004004ff0075a7 */ /* 0x000ea40008001121 */
[----:B--2---:R-:W-:Y:S05]  /*2090*/  @!P0 BRA `(.L_x_25) ;  /* 0x0000007000048947 */ /* 0x004fea0003800000 */
.L_x_24:
[----:B------:R2:W-:Y:S01]  /*20a0*/  @!P3 SYNCS.ARRIVE.TRANS64 RZ, [UR33], R3 ;  /* 0x00000003ffffb9a7 */ /* 0x0005e20008000021 */
[----:B------:R-:W-:Y:S04]  /*20b0*/  BSSY.RECONVERGENT B0, `(.L_x_26) ;  /* 0x0000003000007945 */ /* 0x000fe80003800200 */
[----:B------:R-:W-:Y:S05]  /*20c0*/  @P2 BRA `(.L_x_27) ;  /* 0x0000000000042947 */ /* 0x000fea0003800000 */
[----:B-1--4-:R-:W-:Y:S05]  /*20d0*/  BPT.TRAP 0x1 ;  /* 0x000000040000795c */ /* 0x012fea0000300000 */
.L_x_27:
[----:B-1--4-:R-:W-:Y:S05]  /*20e0*/  BSYNC.RECONVERGENT B0 ;  /* 0x0000000000007941 */ /* 0x012fea0003800200 */
.L_x_26:
        /* <DEDUP_REMOVED lines=10> */
[----:B------:R-:W-:Y:S01]  /*2190*/  MOV R0, UR30 ;  /* 0x0000001e00007c02 */ /* 0x000fe20008000f00 */
[----:B------:R-:W-:Y:S02]  /*21a0*/  ULEA UR32, UR11, UR31, 0xd ;  /* 0x0000001f0b207291 */ /* 0x000fe4000f8e68ff */
[----:B------:R-:W-:Y:S01]  /*21b0*/  ULEA UR19, UR11, UR31, 0xe ;  /* 0x0000001f0b137291 */ /* 0x000fe2000f8e70ff */
[----:B------:R-:W-:Y:S01]  /*21c0*/  SHF.L.U32 R0, R0, 0x1f, RZ ;  /* 0x0000001f00007819 */ /* 0x000fe200000006ff */
[----:B------:R-:W-:Y:S02]  /*21d0*/  UIADD3.X UR37, UPT, UPT, URZ, UR47, URZ, UP1, !UPT ;  /* 0x0000002fff257290 */ /* 0x000fe40008ffe4ff */
[----:B------:R-:W-:Y:S01]  /*21e0*/  UIADD3 UR32, UPT, UPT, UR32, 0x4400, URZ ;  /* 0x0000440020207890 */ /* 0x000fe2000fffe0ff */
[----:B------:R1:W3:Y:S01]  /*21f0*/  SYNCS.PHASECHK.TRANS64.TRYWAIT P0, [UR8+0x40], R0 ;  /* 0x00004000ff0075a7 */ /* 0x0002e20008001108 */
[----:B------:R-:W-:Y:S02]  /*2200*/  UIMAD.WIDE.U32 UR8, UR35, UR22, URZ ;  /* 0x00000016230872a5 */ /* 0x000fe4000f8e00ff */
[----:B------:R-:W-:Y:S02]  /*2210*/  UPRMT UR27, UR41, 0x40, UR40 ;  /* 0x00000040291b7896 */ /* 0x000fe40008000028 */
[----:B------:R-:W-:Y:S02]  /*2220*/  USHF.R.U32.HI UR9, URZ, UR23, UR9 ;  /* 0x00000017ff097299 */ /* 0x000fe40008011609 */
[----:B------:R-:W-:Y:S02]  /*2230*/  UIADD3 UR16, UPT, UPT, UR19, 0x14400, URZ ;  /* 0x0001440013107890 */ /* 0x000fe4000fffe0ff */
[----:B------:R-:W-:Y:S02]  /*2240*/  USEL UR9, UR35, UR9, !UP0 ;  /* 0x0000000923097287 */ /* 0x000fe4000c000000 */
[----:B------:R-:W-:Y:S02]  /*2250*/  UIADD3 UR28, UP0, UPT, UR46, 0x180, URZ ;  /* 0x000001802e1c7890 */ /* 0x000fe4000ff1e0ff */
[----:B------:R-:W-:Y:S02]  /*2260*/  UIMAD.WIDE.U32 UR12, UR9, UR26, URZ ;  /* 0x0000001a090c72a5 */ /* 0x000fe4000f8e00ff */
[----:B------:R-:W-:Y:S02]  /*2270*/  UIADD3 UR11, UPT, UPT, -UR9, URZ, URZ ;  /* 0x000000ff090b7290 */ /* 0x000fe4000fffe1ff */
[----:B------:R-:W-:Y:S02]  /*2280*/  UIADD3.X UR29, UPT, UPT, URZ, UR47, URZ, UP0, !UPT ;  /* 0x0000002fff1d7290 */ /* 0x000fe400087fe4ff */
[----:B------:R-:W-:Y:S02]  /*2290*/  UIMAD UR11, UR14, UR11, UR35 ;  /* 0x0000000b0e0b72a4 */ /* 0x000fe4000f8e0223 */
[----:B------:R-:W-:Y:S02]  /*22a0*/  UPRMT UR27, UR27, 0x5410, URZ ;  /* 0x000054101b1b7896 */ /* 0x000fe400080000ff */
[----:B------:R-:W-:Y:S01]  /*22b0*/  UIADD3 UR15, UPT, UPT, UR15, 0x1, URZ ;  /* 0x000000010f0f7890 */ /* 0x000fe2000fffe0ff */
[----:B------:R-:W-:Y:S01]  /*22c0*/  UMOV UR48, 0x0 ;  /* 0x0000000000307882 */ /* 0x000fe20000000000 */
[----:B------:R-:W-:Y:S02]  /*22d0*/  UMOV UR49, 0x10000000 ;  /* 0x1000000000317882 */ /* 0x000fe40000000000 */
[----:B------:R-:W-:Y:S01]  /*22e0*/  UISETP.NE.AND UP0, UPT, UR15, UR43, UPT ;  /* 0x0000002b0f00728c */ /* 0x000fe2000bf05270 */
[----:B------:R-:W-:Y:S01]  /*22f0*/  UMOV UR8, UR13 ;  /* 0x0000000d00087c82 */ /* 0x000fe20008000000 */
[----:B------:R-:W-:Y:S01]  /*2300*/  UMOV UR34, UR42 ;  /* 0x0000002a00227c82 */ /* 0x000fe20008000000 */
[----:B------:R-:W-:Y:S01]  /*2310*/  USHF.R.U32.HI UR8, URZ, UR25, UR8 ;  /* 0x00000019ff087299 */ /* 0x000fe20008011608 */
[----:B------:R-:W-:Y:S01]  /*2320*/  UTMALDG.2D [UR32], [UR36], desc[UR48] ;  /* 0x00003020240075b4 */ /* 0x000fe20008009000 */
[----:B------:R-:W-:Y:S02]  /*2330*/  UMOV UR17, UR33 ;  /* 0x0000002100117c82 */ /* 0x000fe40008000000 */
[----:B------:R-:W-:Y:S04]  /*2340*/  USEL UR21, UR9, UR8, !UP2 ;  /* 0x0000000809157287 */ /* 0x000fe8000d000000 */
[----:B------:R-:W-:Y:S03]  /*2350*/  UIADD3 UR8, UPT, UPT, -UR21, URZ, URZ ;  /* 0x000000ff15087290 */ /* 0x000fe6000fffe1ff */
[----:B------:R-:W-:Y:S01]  /*2360*/  UMOV UR13, UR21 ;  /* 0x00000015000d7c82 */ /* 0x000fe20008000000 */
[----:B------:R-:W-:Y:S02]  /*2370*/  UIMAD UR9, UR24, UR8, UR9 ;  /* 0x00000008180972a4 */ /* 0x000fe4000f8e0209 */
[----:B------:R-:W-:Y:S02]  /*2380*/  UIADD3 UR8, UPT, UPT, UR19, 0x16400, URZ ;  /* 0x0001640013087890 */ /* 0x000fe4000fffe0ff */
[----:B------:R-:W-:Y:S02]  /*2390*/  UIMAD UR19, UR11, UR6, UR4 ;  /* 0x000000060b1372a4 */ /* 0x000fe4000f8e0204 */
[----:B------:R-:W-:Y:S03]  /*23a0*/  UIMAD UR20, UR9, UR7, UR5 ;  /* 0x00000007091472a4 */ /* 0x000fe6000f8e0205 */
[----:B------:R-:W-:Y:S02]  /*23b0*/  UMOV UR9, UR33 ;  /* 0x0000002100097c82 */ /* 0x000fe40008000000 */
[----:B------:R-:W-:Y:S02]  /*23c0*/  UMOV UR11, UR19 ;  /* 0x00000013000b7c82 */ /* 0x000fe40008000000 */
[----:B------:R-:W-:Y:S02]  /*23d0*/  UMOV UR12, UR20 ;  /* 0x00000014000c7c82 */ /* 0x000fe40008000000 */
[----:B------:R-:W-:Y:S01]  /*23e0*/  UTMALDG.4D.IM2COL [UR16], [UR28], UR27 ;  /* 0x000000101c0073b4 */ /* 0x000fe2000805801b */
[----:B------:R4:W-:Y:S02]  /*23f0*/  UTMALDG.4D.IM2COL [UR8], [UR28], UR27 ;  /* 0x000000081c0073b4 */ /* 0x0009e4000805801b */
[----:B----4-:R-:W-:Y:S01]  /*2400*/  UMOV UR11, UR38 ;  /* 0x00000026000b7c82 */ /* 0x010fe20008000000 */
[----:B-1----:R-:W-:Y:S05]  /*2410*/  BRA.U UP0, `(.L_x_28) ;  /* 0xfffffffd00047547 */ /* 0x002fea000b83ffff */
.L_x_23:
[----:B--23--:R-:W-:Y:S01]  /*2420*/  SHF.L.U32 R3, R2, 0x1f, RZ ;  /* 0x0000001f02037819 */ /* 0x00cfe200000006ff */
[----:B------:R-:W-:-:S03]  /*2430*/  NOP ;  /* 0x0000000000007918 */ /* 0x000fc60000000000 */
[----:B------:R-:W2:Y:S02]  /*2440*/  SYNCS.PHASECHK.TRANS64.TRYWAIT P0, [UR31+0xd0], R3 ;  /* 0x0000d003ff0075a7 */ /* 0x000ea4000800111f */
[----:B--2---:R-:W-:Y:S05]  /*2450*/  @!P0 BRA `(.L_x_29) ;  /* 0x0000006c002c8947 */ /* 0x004fea0003800000 */
.L_x_130:
[----:B------:R-:W2:Y:S01]  /*2460*/  LDS.128 R4, [UR31+0x110] ;  /* 0x0001101fff047984 */ /* 0x000ea20008000c00 */
[----:B------:R-:W-:Y:S02]  /*2470*/  UIADD3 UR4, UPT, UPT, UR31, 0xd8, URZ ;  /* 0x000000d81f047890 */ /* 0x000fe4000fffe0ff */
[----:B------:R-:W-:Y:S01]  /*2480*/  UISETP.GE.AND UP0, UPT, UR39, 0x1, UPT ;  /* 0x000000012700788c */ /* 0x000fe2000bf06270 */
[----:B------:R-:W-:Y:S01]  /*2490*/  @!PT LDS RZ, [RZ] ;  /* 0x00000000fffff984 */ /* 0x000fe20000000800 */
[----:B------:R-:W-:Y:S01]  /*24a0*/  @!PT LDS RZ, [RZ] ;  /* 0x00000000fffff984 */ /* 0x000fe20000000800 */
[----:B------:R-:W-:Y:S01]  /*24b0*/  @!PT LDS RZ, [RZ] ;  /* 0x00000000fffff984 */ /* 0x000fe20000000800 */
[----:B------:R-:W-:Y:S01]  /*24c0*/  @!PT LDS RZ, [RZ] ;  /* 0x00000000fffff984 */ /* 0x000fe20000000800 */
[----:B------:R3:W-:Y:S06]  /*24d0*/  MEMBAR.ALL.CTA ;  /* 0x0000000000007992 */ /* 0x0007ec0000008000 */
[----:B---3--:R-:W3:Y:S01]  /*24e0*/  FENCE.VIEW.ASYNC.S ;  /* 0x00000000000073c6 */ /* 0x008ee20000000000 */
[----:B------:R-:W-:-:S09]  /*24f0*/  UPRMT UR4, URZ, 0x654, UR4 ;  /* 0x00000654ff047896 */ /* 0x000fd20008000004 */
[----:B---3--:R-:W-:Y:S01]  /*2500*/  SYNCS.ARRIVE.TRANS64.RED.A1T0 RZ, [UR4], RZ ;  /* 0x000000ffffff79a7 */ /* 0x008fe20008100404 */
[----:B--2---:R-:W-:-:S13]  /*2510*/  LOP3.LUT P0, RZ, R6, 0x1, RZ, 0xc0, !PT ;  /* 0x0000000106ff7812 */ /* 0x004fda000780c0ff */
[----:B------:R-:W-:Y:S01]  /*2520*/  VOTEU.ANY UP1, P0 ;  /* 0x0000000000ff7886 */ /* 0x000fe20000020100 */
[----:B------:R-:W-:-:S13]  /*2530*/  PLOP3.LUT P0, PT, PT, PT, UP1, 0x80, 0x8 ;  /* 0x000000000008781c */ /* 0x000fda0003f0f018 */
[----:B-1----:R-:W-:Y:S02]  /*2540*/  @P0 MOV R0, R4 ;  /* 0x0000000400000202 */ /* 0x002fe40000000f00 */
[----:B------:R-:W-:Y:S02]  /*2550*/  @P0 LOP3.LUT R4, R5, 0xffff, RZ, 0xc0, !PT ;  /* 0x0000ffff05040812 */ /* 0x000fe400078ec0ff */
[----:B------:R-:W-:Y:S02]  /*2560*/  @P0 R2UR UR6, R0 ;  /* 0x00000000000602ca */ /* 0x000fe400000e0000 */
[----:B------:R-:W-:-:S11]  /*2570*/  @P0 R2UR UR5, R4 ;  /* 0x00000000040502ca */ /* 0x000fd600000e0000 */
[----:B------:R-:W-:Y:S02]  /*2580*/  @UP1 UMOV UR50, UR6 ;  /* 0x0000000600321c82 */ /* 0x000fe40008000000 */
[----:B------:R-:W-:Y:S01]  /*2590*/  @UP1 UMOV UR45, UR5 ;  /* 0x00000005002d1c82 */ /* 0x000fe20008000000 */
[----:B------:R-:W-:Y:S05]  /*25a0*/  BRA.U !UP0, `(.L_x_30) ;  /* 0x0000000108d47547 */ /* 0x000fea000b800000 */
[----:B------:R-:W1:Y:S01]  /*25b0*/  LDCU.128 UR16, c[0x0][0xb10] ;  /* 0x00016200ff1077ac */ /* 0x000e620008000c00 */
[----:B------:R-:W2:Y:S01]  /*25c0*/  LDCU UR21, c[0x0][0xb20] ;  /* 0x00016400ff1577ac */ /* 0x000ea20008000800 */
[----:B------:R-:W3:Y:S01]  /*25d0*/  LDCU UR20, c[0x0][0xb0c] ;  /* 0x00016180ff1477ac */ /* 0x000ee20008000800 */
[----:B------:R-:W4:Y:S01]  /*25e0*/  LDCU.64 UR14, c[0x0][0xb28] ;  /* 0x00016500ff0e77ac */ /* 0x000f220008000a00 */
[----:B------:R-:W-:Y:S02]  /*25f0*/  UISETP.NE.AND UP3, UPT, UR39, 0x1, UPT ;  /* 0x000000012700788c */ /* 0x000fe4000bf65270 */
[----:B-1----:R-:W-:Y:S02]  /*2600*/  UIMAD.WIDE.U32 UR4, UR53, UR19, URZ ;  /* 0x00000013350472a5 */ /* 0x002fe4000f8e00ff */
[----:B------:R-:W-:Y:S02]  /*2610*/  UIMAD.WIDE.U32 UR6, UR54, UR16, URZ ;  /* 0x00000010360672a5 */ /* 0x000fe4000f8e00ff */
[----:B------:R-:W-:-:S02]  /*2620*/  UISETP.NE.AND UP0, UPT, UR18, 0x1, UPT ;  /* 0x000000011200788c */ /* 0x000fc4000bf05270 */
[----:B------:R-:W-:Y:S01]  /*2630*/  UIMAD.WIDE.U32 UR10, UR45, UR19, URZ ;  /* 0x000000132d0a72a5 */ /* 0x000fe2000f8e00ff */
[----:B------:R-:W-:Y:S01]  /*2640*/  UMOV UR4, UR5 ;  /* 0x0000000500047c82 */ /* 0x000fe20008000000 */
[----:B---3--:R-:W-:Y:S02]  /*2650*/  UISETP.NE.AND UP2, UPT, UR20, 0x1, UPT ;  /* 0x000000011400788c */ /* 0x008fe4000bf45270 */
[----:B--2---:R-:W-:Y:S02]  /*2660*/  USHF.R.U32.HI UR5, URZ, UR21, UR4 ;  /* 0x00000015ff057299 */ /* 0x004fe40008011604 */
[----:B------:R-:W-:Y:S01]  /*2670*/  UIMAD.WIDE.U32 UR12, UR50, UR16, URZ ;  /* 0x00000010320c72a5 */ /* 0x000fe2000f8e00ff */
[----:B------:R-:W-:Y:S01]  /*2680*/  UMOV UR4, UR7 ;  /* 0x0000000700047c82 */ /* 0x000fe20008000000 */
[----:B------:R-:W-:Y:S02]  /*2690*/  USEL UR5, UR53, UR5, !UP0 ;  /* 0x0000000535057287 */ /* 0x000fe4000c000000 */
[----:B------:R-:W-:-:S02]  /*26a0*/  USHF.R.U32.HI UR4, URZ, UR17, UR4 ;  /* 0x00000011ff047299 */ /* 0x000fc40008011604 */
[----:B----4-:R-:W-:Y:S02]  /*26b0*/  UIMAD.WIDE.U32 UR8, UR5, UR14, URZ ;  /* 0x0000000e050872a5 */ /* 0x010fe4000f8e00ff */
[----:B------:R-:W-:Y:S01]  /*26c0*/  USEL UR6, UR54, UR4, !UP2 ;  /* 0x0000000436067287 */ /* 0x000fe2000d000000 */
[----:B------:R-:W-:Y:S02]  /*26d0*/  UMOV UR12, UR13 ;  /* 0x0000000d000c7c82 */ /* 0x000fe40008000000 */
[----:B------:R-:W-:Y:S01]  /*26e0*/  UMOV UR4, UR11 ;  /* 0x0000000b00047c82 */ /* 0x000fe20008000000 */
[----:B------:R-:W-:Y:S01]  /*26f0*/  UIMAD.WIDE.U32 UR10, UR6, UR14, URZ ;  /* 0x0000000e060a72a5 */ /* 0x000fe2000f8e00ff */
[----:B------:R-:W-:Y:S01]  /*2700*/  UMOV UR8, UR9 ;  /* 0x0000000900087c82 */ /* 0x000fe20008000000 */
[----:B------:R-:W-:Y:S02]  /*2710*/  USHF.R.U32.HI UR4, URZ, UR21, UR4 ;  /* 0x00000015ff047299 */ /* 0x000fe40008011604 */
[----:B------:R-:W-:-:S03]  /*2720*/  @UP3 USHF.R.U32.HI UR5, URZ, UR15, UR8 ;  /* 0x0000000fff053299 */ /* 0x000fc60008011608 */
[----:B------:R-:W-:Y:S01]  /*2730*/  UMOV UR10, UR11 ;  /* 0x0000000b000a7c82 */ /* 0x000fe20008000000 */
[----:B------:R-:W-:Y:S02]  /*2740*/  USHF.R.U32.HI UR17, URZ, UR17, UR12 ;  /* 0x00000011ff117299 */ /* 0x000fe4000801160c */
[----:B------:R-:W-:Y:S02]  /*2750*/  USEL UR4, UR45, UR4, !UP0 ;  /* 0x000000042d047287 */ /* 0x000fe4000c000000 */
[----:B------:R-:W-:Y:S02]  /*2760*/  @UP3 USHF.R.U32.HI UR6, URZ, UR15, UR10 ;  /* 0x0000000fff063299 */ /* 0x000fe4000801160a */
[----:B------:R-:W-:Y:S02]  /*2770*/  UIMAD UR7, UR39, UR5, URZ ;  /* 0x00000005270772a4 */ /* 0x000fe4000f8e02ff */
[----:B------:R-:W-:Y:S02]  /*2780*/  USEL UR5, UR50, UR17, !UP2 ;  /* 0x0000001132057287 */ /* 0x000fe4000d000000 */
[----:B------:R-:W-:-:S02]  /*2790*/  UIMAD UR10, UR39, UR6, URZ ;  /* 0x00000006270a72a4 */ /* 0x000fc4000f8e02ff */
[----:B------:R-:W-:Y:S02]  /*27a0*/  UISETP.GE.AND UP0, UPT, UR4, UR7, UPT ;  /* 0x000000070400728c */ /* 0x000fe4000bf06270 */
[----:B------:R-:W-:Y:S02]  /*27b0*/  UIMAD.WIDE.U32 UR8, UR4, UR14, URZ ;  /* 0x0000000e040872a5 */ /* 0x000fe4000f8e00ff */
[----:B------:R-:W-:Y:S02]  /*27c0*/  UISETP.GE.OR UP0, UPT, UR5, UR10, UP0 ;  /* 0x0000000a0500728c */ /* 0x000fe40008706670 */
[----:B------:R-:W-:-:S03]  /*27d0*/  UIMAD.WIDE.U32 UR10, UR5, UR14, URZ ;  /* 0x0000000e050a72a5 */ /* 0x000fc6000f8e00ff */
[----:B------:R-:W-:Y:S01]  /*27e0*/  UMOV UR7, UR9 ;  /* 0x0000000900077c82 */ /* 0x000fe20008000000 */
[----:B------:R-:W-:Y:S02]  /*27f0*/  UIADD3 UR9, UPT, UPT, -UR4, URZ, URZ ;  /* 0x000000ff04097290 */ /* 0x000fe4000fffe1ff */
[----:B------:R-:W-:Y:S02]  /*2800*/  USHF.R.U32.HI UR7, URZ, UR15, UR7 ;  /* 0x0000000fff077299 */ /* 0x000fe40008011607 */
[----:B------:R-:W-:Y:S02]  /*2810*/  UIMAD UR10, UR18, UR9, UR45 ;  /* 0x00000009120a72a4 */ /* 0x000fe4000f8e022d */
[----:B------:R-:W-:Y:S01]  /*2820*/  USEL UR7, UR4, UR7, !UP3 ;  /* 0x0000000704077287 */ /* 0x000fe2000d800000 */
[----:B------:R-:W-:Y:S01]  /*2830*/  @!UP0 UMOV UR8, UR11 ;  /* 0x0000000b00088c82 */ /* 0x000fe20008000000 */
[----:B------:R-:W-:Y:S02]  /*2840*/  UIADD3 UR11, UPT, UPT, -UR5, URZ, URZ ;  /* 0x000000ff050b7290 */ /* 0x000fe4000fffe1ff */
[----:B------:R-:W-:-:S02]  /*2850*/  @!UP0 USHF.R.U32.HI UR8, URZ, UR15, UR8 ;  /* 0x0000000fff088299 */ /* 0x000fc40008011608 */
[----:B------:R-:W-:Y:S02]  /*2860*/  UIADD3 UR9, UPT, UPT, -UR7, URZ, URZ ;  /* 0x000000ff07097290 */ /* 0x000fe4000fffe1ff */
[----:B------:R-:W-:Y:S02]  /*2870*/  @!UP0 USEL UR8, UR5, UR8, !UP3 ;  /* 0x0000000805088287 */ /* 0x000fe4000d800000 */
[----:B------:R-:W-:Y:S02]  /*2880*/  UIMAD UR9, UR39, UR9, UR4 ;  /* 0x00000009270972a4 */ /* 0x000fe4000f8e0204 */
[----:B------:R-:W-:Y:S02]  /*2890*/  @!UP0 UIADD3 UR7, UPT, UPT, UR7, -UR8, URZ ;  /* 0x8000000807078290 */ /* 0x000fe4000fffe0ff */
[----:B------:R-:W-:Y:S02]  /*28a0*/  @!UP0 UIMAD UR8, UR9, UR6, UR8 ;  /* 0x00000006090882a4 */ /* 0x000fe4000f8e0208 */
[----:B------:R-:W-:-:S02]  /*28b0*/  @!UP0 UIMAD UR4, UR39, UR7, UR5 ;  /* 0x00000007270482a4 */ /* 0x000fc4000f8e0205 */
[----:B------:R-:W-:Y:S02]  /*28c0*/  UIMAD UR6, UR20, UR11, UR50 ;  /* 0x0000000b140672a4 */ /* 0x000fe4000f8e0232 */
[----:B------:R-:W-:Y:S01]  /*28d0*/  UIMAD UR45, UR4, UR18, UR10 ;  /* 0x00000012042d72a4 */ /* 0x000fe2000f8e020a */
[----:B------:R-:W-:Y:S02]  /*28e0*/  @!UP0 UMOV UR5, UR8 ;  /* 0x0000000800058c82 */ /* 0x000fe40008000000 */
[----:B------:R-:W-:-:S12]  /*28f0*/  UIMAD UR50, UR5, UR20, UR6 ;  /* 0x00000014053272a4 */ /* 0x000fd8000f8e0206 */
.L_x_30:
        /* <DEDUP_REMOVED lines=20> */
.L_x_31:
[----:B------:R-:W-:Y:S02]  /*2a40*/  R2UR UR5, R49 ;  /* 0x00000000310572ca */ /* 0x000fe400000e0000 */
[----:B------:R-:W-:Y:S02]  /*2a50*/  R2UR UR4, R48 ;  /* 0x00000000300472ca */ /* 0x000fe400000e0000 */
[----:B------:R-:W-:Y:S02]  /*2a60*/  PLOP3.LUT P1, PT, PT, PT, PT, 0x80, 0x8 ;  /* 0x000000000008781c */ /* 0x000fe40003f2f070 */
[----:B------:R-:W-:-:S07]  /*2a70*/  LOP3.LUT R2, R2, 0x1, RZ, 0x3c, !PT ;  /* 0x0000000102027812 */ /* 0x000fce00078e3cff */
[----:B------:R-:W-:Y:S02]  /*2a80*/  UIADD3 UR24, UPT, UPT, UR50, UR5, URZ ;  /* 0x0000000532187290 */ /* 0x000fe4000fffe0ff */
[----:B------:R-:W-:Y:S01]  /*2a90*/  UIADD3 UR20, UPT, UPT, UR45, UR4, URZ ;  /* 0x000000042d147290 */ /* 0x000fe2000fffe0ff */
[----:B------:R-:W-:Y:S11]  /*2aa0*/  BRA.U UP1, `(.L_x_32) ;  /* 0xffffffe901907547 */ /* 0x000ff6000b83ffff */
[----:B------:R-:W-:Y:S01]  /*2ab0*/  UIADD3 UR31, UPT, UPT, UR31, 0x40, URZ ;  /* 0x000000401f1f7890 */ /* 0x000fe2000fffe0ff */
[----:B------:R-:W-:-:S03]  /*2ac0*/  MOV R2, UR30 ;  /* 0x0000001e00027c02 */ /* 0x000fc60008000f00 */
[----:B------:R-:W-:Y:S01]  /*2ad0*/  ULEA UR4, UR38, UR31, 0x3 ;  /* 0x0000001f26047291 */ /* 0x000fe2000f8e18ff */
[----:B------:R-:W-:-:S08]  /*2ae0*/  SHF.L.U32 R2, R2, 0x1f, RZ ;  /* 0x0000001f02027819 */ /* 0x000fd000000006ff */
[----:B------:R-:W1:Y:S02]  /*2af0*/  SYNCS.PHASECHK.TRANS64.TRYWAIT P0, [UR4], R2 ;  /* 0x00000002ff0075a7 */ /* 0x000e640008001104 */
[----:B-1----:R-:W-:Y:S05]  /*2b00*/  @!P0 BRA `(.L_x_33) ;  /* 0x0000006400988947 */ /* 0x002fea0003800000 */
.L_x_132:
[----:B------:R-:W-:-:S04]  /*2b10*/  UIADD3 UR4, UPT, UPT, UR38, 0x1, URZ ;  /* 0x0000000126047890 */ /* 0x000fc8000fffe0ff */
[----:B------:R-:W-:-:S04]  /*2b20*/  UISETP.NE.AND UP0, UPT, UR4, 0x8, UPT ;  /* 0x000000080400788c */ /* 0x000fc8000bf05270 */
[----:B------:R-:W-:Y:S02]  /*2b30*/  USEL UR5, URZ, 0x1, UP0 ;  /* 0x00000001ff057887 */ /* 0x000fe40008000000 */
[----:B------:R-:W-:Y:S02]  /*2b40*/  USEL UR4, UR4, URZ, UP0 ;  /* 0x000000ff04047287 */ /* 0x000fe40008000000 */
[----:B------:R-:W-:Y:S02]  /*2b50*/  ULOP3.LUT UR6, UR30, UR5, URZ, 0x3c, !UPT ;  /* 0x000000051e067292 */ /* 0x000fe4000f8e3cff */
[----:B------:R-:W-:-:S04]  /*2b60*/  ULEA UR5, UR4, UR31, 0x3 ;  /* 0x0000001f04057291 */ /* 0x000fc8000f8e18ff */
[----:B-1----:R-:W-:-:S04]  /*2b70*/  MOV R2, UR6 ;  /* 0x0000000600027c02 */ /* 0x002fc80008000f00 */
[----:B------:R-:W-:-:S04]  /*2b80*/  SHF.L.U32 R2, R2, 0x1f, RZ ;  /* 0x0000001f02027819 */ /* 0x000fc800000006ff */
[----:B------:R-:W1:Y:S02]  /*2b90*/  SYNCS.PHASECHK.TRANS64.TRYWAIT P0, [UR5], R2 ;  /* 0x00000002ff0075a7 */ /* 0x000e640008001105 */
[----:B-1----:R-:W-:Y:S05]  /*2ba0*/  @!P0 BRA `(.L_x_34) ;  /* 0x0000006400888947 */ /* 0x002fea0003800000 */
.L_x_134:
        /* <DEDUP_REMOVED lines=10> */
.L_x_136:
        /* <DEDUP_REMOVED lines=10> */
.L_x_138:
        /* <DEDUP_REMOVED lines=10> */
.L_x_140:
        /* <DEDUP_REMOVED lines=10> */
.L_x_142:
        /* <DEDUP_REMOVED lines=10> */
.L_x_144:
[----:B------:R-:W-:-:S04]  /*2ed0*/  UIADD3 UR4, UPT, UPT, UR4, 0x1, URZ ;  /* 0x0000000104047890 */ /* 0x000fc8000fffe0ff */
[----:B------:R-:W-:-:S04]  /*2ee0*/  UISETP.NE.AND UP0, UPT, UR4, 0x8, UPT ;  /* 0x000000080400788c */ /* 0x000fc8000bf05270 */
[----:B------:R-:W-:Y:S02]  /*2ef0*/  USEL UR5, URZ, 0x1, UP0 ;  /* 0x00000001ff057887 */ /* 0x000fe40008000000 */
[----:B------:R-:W-:Y:S02]  /*2f00*/  USEL UR4, UR4, URZ, UP0 ;  /* 0x000000ff04047287 */ /* 0x000fe40008000000 */
[----:B------:R-:W-:Y:S02]  /*2f10*/  ULOP3.LUT UR5, UR6, UR5, URZ, 0x3c, !UPT ;  /* 0x0000000506057292 */ /* 0x000fe4000f8e3cff */
[----:B------:R-:W-:-:S04]  /*2f20*/  ULEA UR4, UR4, UR31, 0x3 ;  /* 0x0000001f04047291 */ /* 0x000fc8000f8e18ff */
[----:B-1----:R-:W-:Y:S02]  /*2f30*/  IMAD.U32 R2, RZ, RZ, UR5 ;  /* 0x00000005ff027e24 */ /* 0x002fe4000f8e00ff */
[----:B------:R-:W-:-:S03]  /*2f40*/  MOV R0, UR4 ;  /* 0x0000000400007c02 */ /* 0x000fc60008000f00 */
[----:B------:R-:W-:-:S07]  /*2f50*/  SHF.L.U32 R2, R2, 0x1f, RZ ;  /* 0x0000001f02027819 */ /* 0x000fce00000006ff */
.L_x_40:
[----:B-1----:R1:W2:Y:S02]  /*2f60*/  SYNCS.PHASECHK.TRANS64.TRYWAIT P0, [R0+URZ], R2 ;  /* 0x00000002000075a7 */ /* 0x0022a400080011ff */
[----:B--2---:R-:W-:Y:S05]  /*2f70*/  @!P0 NANOSLEEP.SYNCS 0x989680 ;  /* 0x009896800000895d */ /* 0x004fea0003900000 */
[----:B------:R-:W2:Y:S02]  /*2f80*/  @!P0 SYNCS.PHASECHK.TRANS64 P0, [R0+URZ], R2 ;  /* 0x00000002000085a7 */ /* 0x000ea400080010ff */
[----:B--2---:R-:W-:Y:S05]  /*2f90*/  @P0 EXIT ;  /* 0x000000000000094d */ /* 0x004fea0003800000 */
[----:B------:R-:W-:Y:S05]  /*2fa0*/  BRA `(.L_x_40) ;  /* 0xfffffffc00ec7947 */ /* 0x000fea000383ffff */
.L_x_16:
[----:B------:R-:W2:Y:S02]  /*2fb0*/  S2UR UR4, SR_CgaCtaId ;  /* 0x00000000000479c3 */ /* 0x000ea40000008800 */
[----:B--2---:R-:W-:-:S04]  /*2fc0*/  UISETP.NE.AND UP0, UPT, UR4, URZ, UPT ;  /* 0x000000ff0400728c */ /* 0x004fc8000bf05270 */
[----:B------:R-:W-:-:S09]  /*2fd0*/  UISETP.NE.OR UP0, UPT, UR18, 0x1, UP0 ;  /* 0x000000011200788c */ /* 0x000fd20008705670 */
[----:B------:R-:W-:Y:S05]  /*2fe0*/  BRA.U UP0, `(.L_x_41) ;  /* 0x0000000100b47547 */ /* 0x000fea000b800000 */
[----:B------:R-:W2:Y:S01]  /*2ff0*/  S2UR UR5, SR_CgaCtaId ;  /* 0x00000000000579c3 */ /* 0x000ea20000008800 */
[----:B------:R-:W-:Y:S01]  /*3000*/  UMOV UR4, 0x400 ;  /* 0x0000040000047882 */ /* 0x000fe20000000000 */
[----:B------:R-:W-:Y:S01]  /*3010*/  HFMA2 R3, -RZ, RZ, 0, 5.9604644775390625e-08 ;  /* 0x00000001ff037431 */ /* 0x000fe200000001ff */
[----:B------:R-:W-:Y:S01]  /*3020*/  ISETP.NE.AND P0, PT, R0, RZ, PT ;  /* 0x000000ff0000720c */ /* 0x000fe20003f05270 */
[----:B------:R-:W-:Y:S01]  /*3030*/  IMAD.MOV.U32 R8, RZ, RZ, RZ ;  /* 0x000000ffff087224 */ /* 0x000fe200078e00ff */
[----:B--2---:R-:W-:-:S04]  /*3040*/  ULEA UR4, UR5, UR4, 0x18 ;  /* 0x0000000405047291 */ /* 0x004fc8000f8ec0ff */
[----:B------:R-:W-:Y:S02]  /*3050*/  UIADD3 UR5, UPT, UPT, UR4, 0xd8, URZ ;  /* 0x000000d804057890 */ /* 0x000fe4000fffe0ff */
[----:B------:R-:W-:Y:S02]  /*3060*/  UIADD3 UR8, UPT, UPT, UR4, 0xd0, URZ ;  /* 0x000000d004087890 */ /* 0x000fe4000fffe0ff */
[----:B------:R-:W-:-:S12]  /*3070*/  UPRMT UR5, URZ, 0x654, UR5 ;  /* 0x00000654ff057896 */ /* 0x000fd80008000005 */
.L_x_44:
[----:B------:R-:W-:Y:S01]  /*3080*/  SHF.L.U32 R6, R3, 0x1f, RZ ;  /* 0x0000001f03067819 */ /* 0x000fe200000006ff */
[----:B------:R-:W-:Y:S02]  /*3090*/  IMAD.U32 R4, RZ, RZ, UR8 ;  /* 0x00000008ff047e24 */ /* 0x000fe4000f8e00ff */
[----:B------:R-:W-:Y:S01]  /*30a0*/  @!P0 IMAD.MOV.U32 R5, RZ, RZ, 0x10 ;  /* 0x00000010ff058424 */ /* 0x000fe200078e00ff */
[----:B------:R-:W2:Y:S02]  /*30b0*/  SYNCS.PHASECHK.TRANS64.TRYWAIT P1, [UR4+0xd8], R6 ;  /* 0x0000d806ff0075a7 */ /* 0x000ea40008021104 */
[----:B------:R-:W-:-:S04]  /*30c0*/  PRMT R4, R0, 0x654, R4 ;  /* 0x0000065400047816 */ /* 0x000fc80000000004 */
[----:B------:R-:W-:Y:S01]  /*30d0*/  SEL R2, R4, R2, !P0 ;  /* 0x0000000204027207 */ /* 0x000fe20004000000 */
[----:B--2---:R-:W-:Y:S06]  /*30e0*/  @!P1 BRA `(.L_x_42) ;  /* 0x0000006000c89947 */ /* 0x004fec0003800000 */
.L_x_146:
[----:B------:R-:W-:Y:S01]  /*30f0*/  UIADD3 UR6, UPT, UPT, UR4, 0x110, URZ ;  /* 0x0000011004067890 */ /* 0x000fe2000fffe0ff */
[----:B------:R3:W-:Y:S01]  /*3100*/  @!P0 SYNCS.ARRIVE.TRANS64.RED RZ, [R2+URZ], R5 ;  /* 0x0000000502ff89a7 */ /* 0x0007e200080004ff */
[----:B------:R-:W-:Y:S01]  /*3110*/  UIADD3 UR7, UPT, UPT, UR4, 0xd0, URZ ;  /* 0x000000d004077890 */ /* 0x000fe2000fffe0ff */
[----:B------:R-:W-:-:S08]  /*3120*/  LOP3.LUT R3, R3, 0x1, RZ, 0x3c, !PT ;  /* 0x0000000103037812 */ /* 0x000fd000078e3cff */
[----:B------:R-:W-:Y:S06]  /*3130*/  UGETNEXTWORKID.BROADCAST [UR6], [UR7] ;  /* 0x00000000060073ca */ /* 0x000fec0008000100 */
[----:B---3--:R-:W-:-:S04]  /*3140*/  SHF.L.U32 R5, R8, 0x1f, RZ ;  /* 0x0000001f08057819 */ /* 0x008fc800000006ff */
[----:B------:R-:W3:Y:S02]  /*3150*/  SYNCS.PHASECHK.TRANS64.TRYWAIT P1, [UR4+0xd0], R5 ;  /* 0x0000d005ff0075a7 */ /* 0x000ee40008021104 */
[----:B---3--:R-:W-:Y:S05]  /*3160*/  @!P1 BRA `(.L_x_43) ;  /* 0x0000006000c09947 */ /* 0x008fea0003800000 */
.L_x_148:
[----:B--2---:R-:W2:Y:S01]  /*3170*/  LDS.128 R4, [UR4+0x110] ;  /* 0x00011004ff047984 */ /* 0x004ea20008000c00 */
[----:B------:R-:W-:Y:S01]  /*3180*/  LOP3.LUT R8, R8, 0x1, RZ, 0x3c, !PT ;  /* 0x0000000108087812 */ /* 0x000fe200078e3cff */
[----:B------:R-:W-:Y:S01]  /*3190*/  @!PT LDS RZ, [RZ] ;  /* 0x00000000fffff984 */ /* 0x000fe20000000800 */
[----:B------:R-:W-:Y:S01]  /*31a0*/  @!PT LDS RZ, [RZ] ;  /* 0x00000000fffff984 */ /* 0x000fe20000000800 */
[----:B------:R-:W-:Y:S01]  /*31b0*/  @!PT LDS RZ, [RZ] ;  /* 0x00000000fffff984 */ /* 0x000fe20000000800 */
[----:B------:R-:W-:Y:S01]  /*31c0*/  @!PT LDS RZ, [RZ] ;  /* 0x00000000fffff984 */ /* 0x000fe20000000800 */
[----:B------:R3:W-:Y:S06]  /*31d0*/  MEMBAR.ALL.CTA ;  /* 0x0000000000007992 */ /* 0x0007ec0000008000 */
[----:B---3--:R-:W3:Y:S02]  /*31e0*/  FENCE.VIEW.ASYNC.S ;  /* 0x00000000000073c6 */ /* 0x008ee40000000000 */
[----:B---3--:R-:W-:Y:S01]  /*31f0*/  SYNCS.ARRIVE.TRANS64.RED.A1T0 RZ, [UR5], RZ ;  /* 0x000000ffffff79a7 */ /* 0x008fe20008100405 */
[----:B--2---:R-:W-:-:S13]  /*3200*/  LOP3.LUT P1, RZ, R6, 0x1, RZ, 0xc0, !PT ;  /* 0x0000000106ff7812 */ /* 0x004fda000782c0ff */
[----:B------:R-:W-:Y:S05]  /*3210*/  @P1 BRA `(.L_x_44) ;  /* 0xfffffffc00981947 */ /* 0x000fea000383ffff */
[----:B------:R-:W-:-:S04]  /*3220*/  SHF.L.U32 R0, R3, 0x1f, RZ ;  /* 0x0000001f03007819 */ /* 0x000fc800000006ff */
[----:B------:R-:W2:Y:S02]  /*3230*/  SYNCS.PHASECHK.TRANS64 P0, [UR4+0xd8], R0 ;  /* 0x0000d800ff0075a7 */ /* 0x000ea40008001004 */
[----:B-12---:R-:W-:Y:S05]  /*3240*/  @P0 EXIT ;  /* 0x000000000000094d */ /* 0x006fea0003800000 */
[----:B------:R-:W-:-:S07]  /*3250*/  MOV R0, UR4 ;  /* 0x0000000400007c02 */ /* 0x000fce0008000f00 */
.L_x_45:
[----:B-1----:R-:W-:-:S04]  /*3260*/  SHF.L.U32 R2, R3, 0x1f, RZ ;  /* 0x0000001f03027819 */ /* 0x002fc800000006ff */
[----:B------:R1:W2:Y:S03]  /*3270*/  SYNCS.PHASECHK.TRANS64.TRYWAIT P0, [R0+URZ+0xd8], R2 ;  /* 0x0000d802000075a7 */ /* 0x0002a600080011ff */
[----:B--2---:R-:W-:Y:S05]  /*3280*/  @!P0 NANOSLEEP.SYNCS 0x989680 ;  /* 0x009896800000895d */ /* 0x004fea0003900000 */
[----:B------:R-:W2:Y:S02]  /*3290*/  @!P0 SYNCS.PHASECHK.TRANS64 P0, [R0+URZ+0xd8], R2 ;  /* 0x0000d802000085a7 */ /* 0x000ea400080010ff */
[----:B--2---:R-:W-:Y:S05]  /*32a0*/  @P0 EXIT ;  /* 0x000000000000094d */ /* 0x004fea0003800000 */
[----:B------:R-:W-:Y:S05]  /*32b0*/  BRA `(.L_x_45) ;  /* 0xfffffffc00e87947 */ /* 0x000fea000383ffff */
.L_x_41:
[----:B------:R-:W-:-:S09]  /*32c0*/  UISETP.NE.AND UP0, UPT, UR18, URZ, UPT ;  /* 0x000000ff1200728c */ /* 0x000fd2000bf05270 */
[----:B------:R-:W-:Y:S05]  /*32d0*/  BRA.U UP0, `(.L_x_46) ;  /* 0x0000000d00807547 */ /* 0x000fea000b800000 */
[----:B------:R-:W2:Y:S01]  /*32e0*/  S2UR UR7, SR_CgaCtaId ;  /* 0x00000000000779c3 */ /* 0x000ea20000008800 */
[----:B------:R-:W-:Y:S01]  /*32f0*/  UMOV UR4, 0x40 ;  /* 0x0000004000047882 */ /* 0x000fe20000000000 */
[----:B------:R-:W-:Y:S01]  /*3300*/  NOP ;  /* 0x0000000000007918 */ /* 0x000fe20000000000 */
[----:B------:R-:W-:Y:S01]  /*3310*/  UMOV UR6, 0x400 ;  /* 0x0000040000067882 */ /* 0x000fe20000000000 */
[----:B--2---:R-:W-:Y:S02]  /*3320*/  ULEA UR5, UR7, UR4, 0x18 ;  /* 0x0000000407057291 */ /* 0x004fe4000f8ec0ff */
[----:B------:R-:W-:-:S07]  /*3330*/  ULEA UR6, UR7, UR6, 0x18 ;  /* 0x0000000607067291 */ /* 0x000fce000f8ec0ff */
[----:B------:R-:W2:Y:S02]  /*3340*/  LDS.U8 R0, [UR5+0x1c] ;  /* 0x00001c05ff007984 */ /* 0x000ea40008000000 */
[----:B--2---:R-:W-:-:S13]  /*3350*/  ISETP.NE.AND P0, PT, R0, RZ, PT ;  /* 0x000000ff0000720c */ /* 0x004fda0003f05270 */
[----:B------:R-:W-:Y:S05]  /*3360*/  @P0 BRA `(.L_x_47) ;  /* 0x0000000000580947 */ /* 0x000fea0003800000 */
[----:B------:R-:W-:-:S13]  /*3370*/  ELECT P0, URZ, PT ;  /* 0x0000000000ff782f */ /* 0x000fda0003800000 */
[----:B------:R-:W-:Y:S05]  /*3380*/  @!P0 BRA `(.L_x_48) ;  /* 0x0000000000608947 */ /* 0x000fea0003800000 */
[----:B------:R-:W-:Y:S01]  /*3390*/  UMOV UR4, 0x10 ;  /* 0x0000001000047882 */ /* 0x000fe20000000000 */
[----:B------:R-:W-:Y:S01]  /*33a0*/  HFMA2 R0, -RZ, RZ, 0, 5.9604644775390625e-08 ;  /* 0x00000001ff007431 */ /* 0x000fe200000001ff */
[----:B------:R-:W-:-:S03]  /*33b0*/  MOV R2, 0xffff ;  /* 0x0000ffff00027802 */ /* 0x000fc60000000f00 */
[----:B------:R-:W-:Y:S04]  /*33c0*/  DEPBAR.LE SB2, 0x36 ;  /* 0x0000ad800000791a */ /* 0x000fe80000000000 */
[----:B------:R-:W2:Y:S02]  /*33d0*/  UTCATOMSWS.FIND_AND_SET.ALIGN UP0, UR4, UR4 ;  /* 0x00000004000475e3 */ /* 0x000ea40008000800 */
[----:B--2---:R-:W-:Y:S01]  /*33e0*/  MOV R3, UR4 ;  /* 0x0000000400037c02 */ /* 0x004fe20008000f00 */
[----:B------:R-:W-:Y:S06]  /*33f0*/  BRA.U UP0, `(.L_x_49) ;  /* 0x0000000100187547 */ /* 0x000fec000b800000 */
.L_x_50:
[----:B------:R-:W-:Y:S05]  /*3400*/  NANOSLEEP 0x64 ;  /* 0x000000640000795d */ /* 0x000fea0003800000 */
[----:B------:R-:W-:-:S05]  /*3410*/  UMOV UR4, 0x10 ;  /* 0x0000001000047882 */ /* 0x000fca0000000000 */
[----:B------:R-:W-:Y:S04]  /*3420*/  DEPBAR.LE SB2, 0x36 ;  /* 0x0000ad800000791a */ /* 0x000fe80000000000 */
[----:B------:R-:W2:Y:S02]  /*3430*/  UTCATOMSWS.FIND_AND_SET.ALIGN UP0, UR4, UR4 ;  /* 0x00000004000475e3 */ /* 0x000ea40008000800 */
[----:B--2---:R-:W-:Y:S01]  /*3440*/  MOV R3, UR4 ;  /* 0x0000000400037c02 */ /* 0x004fe20008000f00 */
[----:B------:R-:W-:Y:S05]  /*3450*/  BRA.U !UP0, `(.L_x_50) ;  /* 0xfffffffd08e87547 */ /* 0x000fea000b83ffff */
.L_x_49:
[-C--:B------:R-:W-:Y:S02]  /*3460*/  SHF.L.U32 R2, R2, R3.reuse, RZ ;  /* 0x0000000302027219 */ /* 0x080fe400000006ff */
[----:B------:R-:W-:Y:S01]  /*3470*/  SHF.L.U32 R0, R0, R3, RZ ;  /* 0x0000000300007219 */ /* 0x000fe200000006ff */
[----:B------:R-:W-:Y:S02]  /*3480*/  IMAD.SHL.U32 R3, R3, 0x20, RZ ;  /* 0x0000002003037824 */ /* 0x000fe400078e00ff */
[----:B------:R2:W-:Y:S04]  /*3490*/  ATOMS.OR RZ, [UR5+0x14], R2 ;  /* 0x00001402ffff798c */ /* 0x0005e8000b000005 */
[----:B------:R2:W-:Y:S04]  /*34a0*/  ATOMS.OR RZ, [UR5+0x18], R0 ;  /* 0x00001800ffff798c */ /* 0x0005e8000b000005 */
[----:B------:R2:W-:Y:S01]  /*34b0*/  STS [UR6+0x120], R3 ;  /* 0x00012003ff007988 */ /* 0x0005e20008000806 */
[----:B------:R-:W-:Y:S05]  /*34c0*/  BRA `(.L_x_48) ;  /* 0x0000000000107947 */ /* 0x000fea0003800000 */
.L_x_47:
[----:B------:R-:W-:Y:S02]  /*34d0*/  MOV R0, 0xffffffff ;  /* 0xffffffff00007802 */ /* 0x000fe40000000f00 */
[----:B------:R-:W-:-:S03]  /*34e0*/  MOV R2, 0x3510 ;  /* 0x0000351000027802 */ /* 0x000fc60000000f00 */
[----:B------:R2:W-:Y:S04]  /*34f0*/  STS [UR6+0x120], R0 ;  /* 0x00012000ff007988 */ /* 0x0005e80008000806 */
[----:B-12--5:R-:W-:Y:S05]  /*3500*/  CALL.REL.NOINC `($__internal_1_$__cuda_sm10x_tcgen05_guardrail_trap_phase_invalid_during_alloc) ;  /* 0x0000006400cc7944 */ /* 0x026fea0003c00000 */
.L_x_48:
[----:B------:R-:W-:Y:S05]  /*3510*/  WARPSYNC.ALL ;  /* 0x0000000000007948 */ /* 0x000fea0003800000 */
[----:B------:R-:W3:Y:S01]  /*3520*/  S2UR UR4, SR_CgaCtaId ;  /* 0x00000000000479c3 */ /* 0x000ee20000008800 */
[----:B------:R-:W-:Y:S01]  /*3530*/  UMOV UR21, 0x400 ;  /* 0x0000040000157882 */ /* 0x000fe20000000000 */
[----:B------:R-:W-:-:S06]  /*3540*/  NOP ;  /* 0x0000000000007918 */ /* 0x000fcc0000000000 */
[----:B------:R-:W-:Y:S06]  /*3550*/  BAR.ARV 0x6, 0xa0 ;  /* 0x0182800000007b1d */ /* 0x000fec0000002000 */
[----:B------:R-:W4:Y:S01]  /*3560*/  LDCU UR6, c[0x0][0x390] ;  /* 0x00007200ff0677ac */ /* 0x000f220008000800 */
[----:B------:R-:W-:Y:S01]  /*3570*/  IMAD.MOV.U32 R10, RZ, RZ, 0x1 ;  /* 0x00000001ff0a7424 */ /* 0x000fe200078e00ff */
[----:B------:R-:W-:Y:S01]  /*3580*/  CS2R R8, SRZ ;  /* 0x0000000000087805 */ /* 0x000fe2000001ff00 */
[----:B------:R-:W-:Y:S01]  /*3590*/  UMOV UR24, URZ ;  /* 0x000000ff00187c82 */ /* 0x000fe20008000000 */
[----:B------:R-:W-:Y:S01]  /*35a0*/  UMOV UR18, URZ ;  /* 0x000000ff00127c82 */ /* 0x000fe20008000000 */
[----:B------:R-:W-:Y:S01]  /*35b0*/  UMOV UR32, 0x0 ;  /* 0x0000000000207882 */ /* 0x000fe20000000000 */
[----:B------:R-:W-:Y:S01]  /*35c0*/  UMOV UR33, 0x4218490 ;  /* 0x0421849000217882 */ /* 0x000fe20000000000 */
[----:B------:R-:W-:Y:S01]  /*35d0*/  UMOV UR30, 0x0 ;  /* 0x00000000001e7882 */ /* 0x000fe20000000000 */
[----:B------:R-:W-:Y:S01]  /*35e0*/  UMOV UR31, 0x4218490 ;  /* 0x04218490001f7882 */ /* 0x000fe20000000000 */
[----:B---3--:R-:W-:Y:S01]  /*35f0*/  ULEA UR21, UR4, UR21, 0x18 ;  /* 0x0000001504157291 */ /* 0x008fe2000f8ec0ff */
[----:B------:R-:W3:Y:S03]  /*3600*/  LDCU UR4, c[0x0][0x390] ;  /* 0x00007200ff0477ac */ /* 0x000ee60008000800 */
[----:B------:R-:W-:-:S02]  /*3610*/  UIADD3 UR22, UPT, UPT, UR21, 0x14400, URZ ;  /* 0x0001440015167890 */ /* 0x000fc4000fffe0ff */
[----:B------:R-:W-:-:S03]  /*3620*/  UIADD3 UR5, UPT, UPT, UR21, 0x4400, URZ ;  /* 0x0000440015057890 */ /* 0x000fc6000fffe0ff */
[----:B------:R-:W2:Y:S01]  /*3630*/  LDS R11, [UR21+0x120] ;  /* 0x00012015ff0b7984 */ /* 0x000ea20008000800 */
[----:B------:R-:W-:Y:S02]  /*3640*/  USHF.R.U32.HI UR22, URZ, 0x4, UR22 ;  /* 0x00000004ff167899 */ /* 0x000fe40008011616 */
[----:B------:R-:W-:Y:S02]  /*3650*/  UIADD3 UR35, UPT, UPT, UR21, 0xd8, URZ ;  /* 0x000000d815237890 */ /* 0x000fe4000fffe0ff */
[----:B------:R-:W-:Y:S02]  /*3660*/  USHF.R.U32.HI UR5, URZ, 0x4, UR5 ;  /* 0x00000004ff057899 */ /* 0x000fe40008011605 */
[----:B------:R-:W-:Y:S02]  /*3670*/  ULOP3.LUT UR22, UR22, 0x3fff, URZ, 0xc0, !UPT ;  /* 0x00003fff16167892 */ /* 0x000fe4000f8ec0ff */
[----:B------:R-:W-:Y:S02]  /*3680*/  UPRMT UR35, URZ, 0x654, UR35 ;  /* 0x00000654ff237896 */ /* 0x000fe40008000023 */
[----:B---3--:R-:W-:-:S02]  /*3690*/  UIADD3 UR4, UPT, UPT, UR4, 0x3f, URZ ;  /* 0x0000003f04047890 */ /* 0x008fc4000fffe0ff */
[----:B------:R-:W-:Y:S02]  /*36a0*/  ULOP3.LUT UR23, UR5, 0x3fff, URZ, 0xc0, !UPT ;  /* 0x00003fff05177892 */ /* 0x000fe4000f8ec0ff */
[----:B------:R-:W-:Y:S02]  /*36b0*/  USHF.R.S32.HI UR34, URZ, 0x1f, UR4 ;  /* 0x0000001fff227899 */ /* 0x000fe40008011404 */
[----:B------:R-:W-:Y:S02]  /*36c0*/  ULOP3.LUT UR22, UR22, 0x2000000, URZ, 0xfc, !UPT ;  /* 0x0200000016167892 */ /* 0x000fe4000f8efcff */
[----:B------:R-:W-:Y:S02]  /*36d0*/  ULEA.HI UR34, UR34, UR4, URZ, 0x6 ;  /* 0x0000000422227291 */ /* 0x000fe4000f8f30ff */
[----:B----4-:R-:W-:Y:S02]  /*36e0*/  UISETP.GE.AND UP4, UPT, UR6, 0x1, UPT ;  /* 0x000000010600788c */ /* 0x010fe4000bf86270 */
[----:B------:R-:W-:Y:S01]  /*36f0*/  USHF.R.S32.HI UR34, URZ, 0x6, UR34 ;  /* 0x00000006ff227899 */ /* 0x000fe20008011422 */
[----:B------:R-:W-:Y:S01]  /*3700*/  UMOV UR28, 0x0 ;  /* 0x00000000001c7882 */ /* 0x000fe20000000000 */
[----:B------:R-:W-:-:S02]  /*3710*/  UMOV UR29, 0x4218490 ;  /* 0x04218490001d7882 */ /* 0x000fc40000000000 */
[----:B------:R-:W-:Y:S01]  /*3720*/  UISETP.LT.AND UP0, UPT, UR34, 0x1, UPT ;  /* 0x000000012200788c */ /* 0x000fe2000bf01270 */
[----:B------:R-:W-:Y:S01]  /*3730*/  UMOV UR26, 0x0 ;  /* 0x00000000001a7882 */ /* 0x000fe20000000000 */
[----:B------:R-:W-:Y:S02]  /*3740*/  UMOV UR27, 0x4218490 ;  /* 0x04218490001b7882 */ /* 0x000fe40000000000 */
[----:B------:R-:W-:-:S04]  /*3750*/  USEL UR36, UR34, 0x1, !UP0 ;  /* 0x0000000122247887 */ /* 0x000fc8000c000000 */
[----:B------:R-:W-:Y:S01]  /*3760*/  UIADD3 UR36, UPT, UPT, -UR36, URZ, URZ ;  /* 0x000000ff24247290 */ /* 0x000fe2000fffe1ff */
[C---:B--2---:R-:W-:Y:S01]  /*3770*/  VIADD R3, R11.reuse, 0x80 ;  /* 0x000000800b037836 */ /* 0x044fe20000000000 */
[----:B------:R-:W-:-:S04]  /*3780*/  LOP3.LUT R2, R11, 0xffff, RZ, 0xc0, !PT ;  /* 0x0000ffff0b027812 */ /* 0x000fc800078ec0ff */
[----:B------:R-:W-:-:S05]  /*3790*/  LOP3.LUT R3, R3, 0xffff, RZ, 0xc0, !PT ;  /* 0x0000ffff03037812 */ /* 0x000fca00078ec0ff */
[----:B------:R2:W-:Y:S02]  /*37a0*/  STL.64 [R1], R2 ;  /* 0x0000000201007387 */ /* 0x0005e40000100a00 */
.L_x_57:
[----:B--2---:R-:W-:-:S04]  /*37b0*/  SHF.L.U32 R2, R9, 0x1f, RZ ;  /* 0x0000001f09027819 */ /* 0x004fc800000006ff */
[----:B------:R-:W2:Y:S02]  /*37c0*/  SYNCS.PHASECHK.TRANS64.TRYWAIT P0, [UR21+0xd0], R2 ;  /* 0x0000d002ff0075a7 */ /* 0x000ea40008001115 */
[----:B--23--:R-:W-:Y:S05]  /*37d0*/  @!P0 BRA `(.L_x_51) ;  /* 0x0000005c003c8947 */ /* 0x00cfea0003800000 */
.L_x_150:
[----:B------:R-:W3:Y:S01]  /*37e0*/  LDS.128 R4, [UR21+0x110] ;  /* 0x00011015ff047984 */ /* 0x000ee20008000c00 */
[----:B------:R-:W-:Y:S01]  /*37f0*/  ULEA UR25, UR24, UR21, 0x3 ;  /* 0x0000001518197291 */ /* 0x000fe2000f8e18ff */
[----:B--2---:R-:W-:Y:S01]  /*3800*/  SHF.L.U32 R2, R10, 0x1f, RZ ;  /* 0x0000001f0a027819 */ /* 0x004fe200000006ff */
[----:B------:R-:W-:Y:S01]  /*3810*/  @!PT LDS RZ, [RZ] ;  /* 0x00000000fffff984 */ /* 0x000fe20000000800 */
[----:B------:R-:W-:Y:S01]  /*3820*/  @!PT LDS RZ, [RZ] ;  /* 0x00000000fffff984 */ /* 0x000fe20000000800 */
[----:B------:R-:W-:Y:S01]  /*3830*/  @!PT LDS RZ, [RZ] ;  /* 0x00000000fffff984 */ /* 0x000fe20000000800 */
[----:B------:R-:W-:Y:S01]  /*3840*/  @!PT LDS RZ, [RZ] ;  /* 0x00000000fffff984 */ /* 0x000fe20000000800 */
[----:B------:R2:W-:Y:S06]  /*3850*/  MEMBAR.ALL.CTA ;  /* 0x0000000000007992 */ /* 0x0005ec0000008000 */
[----:B--2---:R-:W2:Y:S02]  /*3860*/  FENCE.VIEW.ASYNC.S ;  /* 0x00000000000073c6 */ /* 0x004ea40000000000 */
[----:B--2---:R-:W-:Y:S01]  /*3870*/  SYNCS.ARRIVE.TRANS64.RED.A1T0 RZ, [UR35], RZ ;  /* 0x000000ffffff79a7 */ /* 0x004fe20008100423 */
[----:B------:R-:W2:Y:S02]  /*3880*/  SYNCS.PHASECHK.TRANS64.TRYWAIT P0, [UR25+0xf0], R2 ;  /* 0x0000f002ff0075a7 */ /* 0x000ea40008001119 */
[----:B--23--:R-:W-:Y:S05]  /*3890*/  @!P0 BRA `(.L_x_52) ;  /* 0x0000005c00248947 */ /* 0x00cfea0003800000 */
.L_x_152:
[----:B------:R-:W-:Y:S05]  /*38a0*/  BRA.U !UP4, `(.L_x_53) ;  /* 0x000000010cf87547 */ /* 0x000fea000b800000 */
[----:B--2---:R-:W-:Y:S01]  /*38b0*/  IMAD.U32 R0, RZ, RZ, UR24 ;  /* 0x00000018ff007e24 */ /* 0x004fe2000f8e00ff */
[----:B------:R-:W-:-:S04]  /*38c0*/  ULEA UR4, UR18, UR21, 0x3 ;  /* 0x0000001512047291 */ /* 0x000fc8000f8e18ff */
[----:B------:R-:W-:-:S05]  /*38d0*/  LEA R0, R0, R1, 0x2 ;  /* 0x0000000100007211 */ /* 0x000fca00078e10ff */
[----:B------:R2:W5:Y:S01]  /*38e0*/  LDL R2, [R0] ;  /* 0x0000000000027983 */ /* 0x0005620000100800 */
[----:B------:R-:W-:Y:S01]  /*38f0*/  UPLOP3.LUT UP2, UPT, UPT, UPT, UPT, 0x40, 0x4 ;  /* 0x000000000004789c */ /* 0x000fe20003f4e870 */
[----:B------:R-:W-:Y:S01]  /*3900*/  UMOV UR20, UR36 ;  /* 0x0000002400147c82 */ /* 0x000fe20008000000 */
[----:B------:R-:W-:Y:S01]  /*3910*/  UMOV UR19, UR34 ;  /* 0x0000002200137c82 */ /* 0x000fe20008000000 */
[----:B------:R-:W-:Y:S01]  /*3920*/  UMOV UR5, UR18 ;  /* 0x0000001200057c82 */ /* 0x000fe20008000000 */
[----:B--2---:R-:W-:-:S04]  /*3930*/  SHF.L.U32 R0, R8, 0x1f, RZ ;  /* 0x0000001f08007819 */ /* 0x004fc800000006ff */
[----:B------:R2:W3:Y:S03]  /*3940*/  SYNCS.PHASECHK.TRANS64.TRYWAIT P2, [UR4], R0 ;  /* 0x00000000ff0075a7 */ /* 0x0004e60008041104 */
.L_x_56:
[----:B------:R-:W-:Y:S02]  /*3950*/  UIADD3 UR20, UPT, UPT, UR20, 0x1, URZ ;  /* 0x0000000114147890 */ /* 0x000fe4000fffe0ff */
[----:B------:R-:W-:Y:S02]  /*3960*/  ULEA UR17, UR5, UR21, 0x3 ;  /* 0x0000001505117291 */ /* 0x000fe4000f8e18ff */
[----:B------:R-:W-:Y:S01]  /*3970*/  UISETP.NE.AND UP3, UPT, UR20, URZ, UPT ;  /* 0x000000ff1400728c */ /* 0x000fe2000bf65270 */
[----:B--234-:R-:W-:Y:S10]  /*3980*/  @P2 BRA `(.L_x_54) ;  /* 0x00000000000c2947 */ /* 0x01cff40003800000 */
[----:B------:R-:W-:Y:S04]  /*3990*/  SHF.L.U32 R3, R8, 0x1f, RZ ;  /* 0x0000001f08037819 */ /* 0x000fe800000006ff */
[----:B------:R-:W3:Y:S02]  /*39a0*/  SYNCS.PHASECHK.TRANS64.TRYWAIT P0, [UR17], R3 ;  /* 0x00000003ff0075a7 */ /* 0x000ee40008001111 */
[----:B---3--:R-:W-:Y:S05]  /*39b0*/  @!P0 BRA `(.L_x_55) ;  /* 0x0000005800f48947 */ /* 0x008fea0003800000 */
.L_x_54:
[----:B------:R-:W-:Y:S01]  /*39c0*/  UISETP.NE.AND UP0, UPT, UR19, 0x1, UPT ;  /* 0x000000011300788c */ /* 0x000fe2000bf05270 */
[----:B------:R-:W-:Y:S01]  /*39d0*/  PLOP3.LUT P2, PT, PT, PT, PT, 0x80, 0x8 ;  /* 0x000000000008781c */ /* 0x000fe20003f4f070 */
[----:B------:R-:W-:Y:S01]  /*39e0*/  UIADD3 UR4, UPT, UPT, UR5, 0x1, URZ ;  /* 0x0000000105047890 */ /* 0x000fe2000fffe0ff */
[----:B------:R-:W-:Y:S11]  /*39f0*/  ELECT P1, URZ, PT ;  /* 0x0000000000ff782f */ /* 0x000ff60003820000 */
[----:B------:R-:W-:Y:S02]  /*3a00*/  @!UPT UIADD3 URZ, UPT, UPT, URZ, URZ, URZ ;  /* 0x000000fffffff290 */ /* 0x000fe4000fffe0ff */
[----:B-----5:R-:W-:Y:S01]  /*3a10*/  @P1 R2UR.BROADCAST UR8, R2 ;  /* 0x00000000020812ca */ /* 0x020fe200008e0000 */
[----:B------:R-:W-:Y:S01]  /*3a20*/  UISETP.NE.AND UP1, UPT, UR4, 0x8, UPT ;  /* 0x000000080400788c */ /* 0x000fe2000bf25270 */
[----:B------:R-:W-:Y:S01]  /*3a30*/  PLOP3.LUT P0, PT, PT, PT, UP0, 0x80, 0x8 ;  /* 0x000000000008781c */ /* 0x000fe20003f0f008 */
[----:B------:R-:W-:Y:S02]  /*3a40*/  ULEA UR10, UR5, UR23, 0x9 ;  /* 0x00000017050a7291 */ /* 0x000fe4000f8e48ff */
[----:B------:R-:W-:Y:S02]  /*3a50*/  USEL UR6, URZ, 0x1, UP1 ;  /* 0x00000001ff067887 */ /* 0x000fe40008800000 */
[----:B------:R-:W-:Y:S02]  /*3a60*/  USEL UR18, UR4, URZ, UP1 ;  /* 0x000000ff04127287 */ /* 0x000fe40008800000 */
[----:B------:R-:W-:Y:S02]  /*3a70*/  ULEA UR14, UR5, UR22, 0xa ;  /* 0x00000016050e7291 */ /* 0x000fe4000f8e50ff */
[----:B------:R-:W-:Y:S01]  /*3a80*/  @UP0 ULEA UR4, UR18, UR21, 0x3 ;  /* 0x0000001512040291 */ /* 0x000fe2000f8e18ff */
[----:B------:R-:W-:Y:S01]  /*3a90*/  LOP3.LUT R8, R8, UR6, RZ, 0x3c, !PT ;  /* 0x0000000608087c12 */ /* 0x000fe2000f8e3cff */
[----:B------:R-:W-:Y:S02]  /*3aa0*/  UIADD3 UR6, UPT, UPT, UR10, 0x80, URZ ;  /* 0x000000800a067890 */ /* 0x000fe4000fffe0ff */
[----:B------:R-:W-:Y:S01]  /*3ab0*/  UIADD3 UR12, UPT, UPT, UR10, 0x100, URZ ;  /* 0x000001000a0c7890 */ /* 0x000fe2000fffe0ff */
[----:B--2---:R-:W-:Y:S01]  /*3ac0*/  @P0 SHF.L.U32 R0, R8, 0x1f, RZ ;  /* 0x0000001f08000819 */ /* 0x004fe200000006ff */
[----:B------:R-:W-:Y:S01]  /*3ad0*/  UIADD3 UR19, UPT, UPT, UR19, -0x1, URZ ;  /* 0xffffffff13137890 */ /* 0x000fe2000fffe0ff */
[----:B------:R-:W-:Y:S02]  /*3ae0*/  UMOV UR11, 0x40004040 ;  /* 0x40004040000b7882 */ /* 0x000fe40000000000 */
[----:B------:R4:W2:Y:S01]  /*3af0*/  @P0 SYNCS.PHASECHK.TRANS64.TRYWAIT P2, [UR4], R0 ;  /* 0x00000000ff0005a7 */ /* 0x0008a20008041104 */
[----:B------:R-:W-:Y:S11]  /*3b00*/  ELECT P0, URZ, PT ;  /* 0x0000000000ff782f */ /* 0x000ff60003800000 */
[----:B------:R-:W-:Y:S02]  /*3b10*/  @!UPT UIADD3 URZ, UPT, UPT, URZ, URZ, URZ ;  /* 0x000000fffffff290 */ /* 0x000fe4000fffe0ff */
[C---:B------:R-:W-:Y:S01]  /*3b20*/  @P0 R2UR.BROADCAST UR16, R2.reuse ;  /* 0x00000000021002ca */ /* 0x040fe200008e0000 */
[----:B------:R-:W-:Y:S01]  /*3b30*/  UIADD3 UR4, UPT, UPT, UR14, 0x80, URZ ;  /* 0x000000800e047890 */ /* 0x000fe2000fffe0ff */
[----:B------:R-:W-:Y:S01]  /*3b40*/  ELECT P0, URZ, PT ;  /* 0x0000000000ff782f */ /* 0x000fe20003800000 */
[----:B------:R-:W-:Y:S01]  /*3b50*/  UMOV UR15, 0x40004040 ;  /* 0x40004040000f7882 */ /* 0x000fe20000000000 */
[----:B------:R-:W-:Y:S01]  /*3b60*/  UMOV UR7, 0x40004040 ;  /* 0x4000404000077882 */ /* 0x000fe20000000000 */
[----:B------:R3:W-:Y:S01]  /*3b70*/  UTCHMMA gdesc[UR10], gdesc[UR14], tmem[UR8], tmem[UR32], idesc[UR33], UP2 ;  /* 0x00ff200e0a0075ea */ /* 0x0007e20009000008 */
[----:B------:R-:W-:Y:S01]  /*3b80*/  UPLOP3.LUT UP2, UPT, UPT, UPT, UPT, 0x80, 0x8 ;  /* 0x000000000008789c */ /* 0x000fe20003f4f070 */
[----:B------:R-:W-:Y:S01]  /*3b90*/  UMOV UR5, 0x40004040 ;  /* 0x4000404000057882 */ /* 0x000fe20000000000 */
[----:B------:R-:W-:Y:S01]  /*3ba0*/  UMOV UR13, 0x40004040 ;  /* 0x40004040000d7882 */ /* 0x000fe20000000000 */
[----:B------:R-:W-:Y:S04]  /*3bb0*/  UMOV UR9, 0x40004040 ;  /* 0x4000404000097882 */ /* 0x000fe80000000000 */
[----:B------:R1:W-:Y:S01]  /*3bc0*/  UTCHMMA gdesc[UR6], gdesc[UR4], tmem[UR16], tmem[UR30], idesc[UR31], UPT ;  /* 0x00ff1e04060075ea */ /* 0x0003e2000b800010 */
[----:B---3--:R-:W-:Y:S01]  /*3bd0*/  UIADD3 UR8, UPT, UPT, UR14, 0x100, URZ ;  /* 0x000001000e087890 */ /* 0x008fe2000fffe0ff */
[C---:B------:R-:W-:Y:S02]  /*3be0*/  @P0 R2UR.BROADCAST UR15, R2.reuse ;  /* 0x00000000020f02ca */ /* 0x040fe400008e0000 */
[----:B------:R-:W-:Y:S01]  /*3bf0*/  ELECT P0, URZ, PT ;  /* 0x0000000000ff782f */ /* 0x000fe20003800000 */
[----:B------:R-:W-:Y:S02]  /*3c00*/  UIADD3 UR10, UPT, UPT, UR10, 0x180, URZ ;  /* 0x000001800a0a7890 */ /* 0x000fe4000fffe0ff */
[----:B-1----:R-:W-:Y:S10]  /*3c10*/  UIADD3 UR6, UPT, UPT, UR14, 0x180, URZ ;  /* 0x000001800e067890 */ /* 0x002ff4000fffe0ff */
[----:B------:R-:W-:Y:S01]  /*3c20*/  @P0 R2UR.BROADCAST UR14, R2 ;  /* 0x00000000020e02ca */ /* 0x000fe200008e0000 */
[----:B------:R-:W-:Y:S01]  /*3c30*/  UIADD3 UR4, UPT, UPT, UR17, 0x40, URZ ;  /* 0x0000004011047890 */ /* 0x000fe2000fffe0ff */
[----:B------:R-:W-:Y:S01]  /*3c40*/  UMOV UR5, UR18 ;  /* 0x0000001200057c82 */ /* 0x000fe20008000000 */
[----:B------:R4:W-:Y:S10]  /*3c50*/  UTCHMMA gdesc[UR12], gdesc[UR8], tmem[UR15], tmem[UR28], idesc[UR29], UPT ;  /* 0x00ff1c080c0075ea */ /* 0x0009f4000b80000f */
[----:B------:R4:W-:Y:S01]  /*3c60*/  UTCHMMA gdesc[UR10], gdesc[UR6], tmem[UR14], tmem[UR26], idesc[UR27], UPT ;  /* 0x00ff1a060a0075ea */ /* 0x0009e2000b80000e */
[----:B------:R4:W-:Y:S01]  /*3c70*/  UTCBAR [UR4], URZ ;  /* 0x000000ff040073e9 */ /* 0x0009e200080000ff */
[----:B------:R-:W-:Y:S05]  /*3c80*/  BRA.U UP3, `(.L_x_56) ;  /* 0xfffffffd03307547 */ /* 0x000fea000b83ffff */
.L_x_53:
[----:B----4-:R-:W-:Y:S01]  /*3c90*/  UIADD3 UR4, UPT, UPT, UR24, 0x1, URZ ;  /* 0x0000000118047890 */ /* 0x010fe2000fffe0ff */
[----:B------:R-:W-:Y:S01]  /*3ca0*/  LOP3.LUT P0, RZ, R6, 0x1, RZ, 0xc0, !PT ;  /* 0x0000000106ff7812 */ /* 0x000fe2000780c0ff */
[----:B------:R-:W-:Y:S01]  /*3cb0*/  UIADD3 UR5, UPT, UPT, UR25, 0xe0, URZ ;  /* 0x000000e019057890 */ /* 0x000fe2000fffe0ff */
[----:B------:R-:W-:Y:S01]  /*3cc0*/  LOP3.LUT R9, R9, 0x1, RZ, 0x3c, !PT ;  /* 0x0000000109097812 */ /* 0x000fe200078e3cff */
[----:B------:R-:W-:-:S04]  /*3cd0*/  UISETP.NE.AND UP0, UPT, UR4, 0x2, UPT ;  /* 0x000000020400788c */ /* 0x000fc8000bf05270 */
[----:B------:R-:W-:Y:S02]  /*3ce0*/  USEL UR6, URZ, 0x1, UP0 ;  /* 0x00000001ff067887 */ /* 0x000fe40008000000 */
[----:B------:R-:W-:Y:S01]  /*3cf0*/  USEL UR24, UR4, URZ, UP0 ;  /* 0x000000ff04187287 */ /* 0x000fe20008000000 */
[----:B------:R3:W-:Y:S03]  /*3d00*/  UTCBAR [UR5], URZ ;  /* 0x000000ff050073e9 */ /* 0x0007e600080000ff */
[----:B------:R-:W-:Y:S01]  /*3d10*/  LOP3.LUT R10, R10, UR6, RZ, 0x3c, !PT ;  /* 0x000000060a0a7c12 */ /* 0x000fe2000f8e3cff */
[----:B------:R-:W-:Y:S07]  /*3d20*/  @P0 BRA `(.L_x_57) ;  /* 0xfffffff800a00947 */ /* 0x000fee000383ffff */
[----:B------:R-:W4:Y:S01]  /*3d30*/  S2UR UR6, SR_CgaCtaId ;  /* 0x00000000000679c3 */ /* 0x000f220000008800 */
[----:B------:R-:W-:Y:S01]  /*3d40*/  ELECT P0, URZ, PT ;  /* 0x0000000000ff782f */ /* 0x000fe20003800000 */
[----:B--2---:R-:W-:Y:S01]  /*3d50*/  IMAD.MOV.U32 R0, RZ, RZ, 0x1 ;  /* 0x00000001ff007424 */ /* 0x004fe200078e00ff */
[----:B------:R-:W-:Y:S01]  /*3d60*/  UIADD3 UR21, UPT, UPT, UR21, 0xf0, URZ ;  /* 0x000000f015157890 */ /* 0x000fe2000fffe0ff */
[----:B------:R-:W-:Y:S01]  /*3d70*/  SHF.L.U32 R2, R10, 0x1f, RZ ;  /* 0x0000001f0a027819 */ /* 0x000fe200000006ff */
[----:B------:R-:W-:-:S03]  /*3d80*/  UMOV UR4, 0x40 ;  /* 0x0000004000047882 */ /* 0x000fc60000000000 */
[----:B------:R-:W-:Y:S01]  /*3d90*/  UVIRTCOUNT.DEALLOC.SMPOOL 0x80 ;  /* 0x000000800000784c */ /* 0x000fe20000000000 */
[----:B----4-:R-:W-:Y:S02]  /*3da0*/  ULEA UR6, UR6, UR4, 0x18 ;  /* 0x0000000406067291 */ /* 0x010fe4000f8ec0ff */
[----:B------:R-:W-:-:S07]  /*3db0*/  ULEA UR4, UR24, UR21, 0x3 ;  /* 0x0000001518047291 */ /* 0x000fce000f8e18ff */
[----:B------:R2:W-:Y:S02]  /*3dc0*/  @P0 STS.U8 [UR6+0x1c], R0 ;  /* 0x00001c00ff000988 */ /* 0x0005e40008000006 */
[----:B------:R-:W4:Y:S02]  /*3dd0*/  SYNCS.PHASECHK.TRANS64.TRYWAIT P0, [UR4], R2 ;  /* 0x00000002ff0075a7 */ /* 0x000f240008001104 */
[----:B--2-4-:R-:W-:Y:S05]  /*3de0*/  @!P0 BRA `(.L_x_58) ;  /* 0x0000005800008947 */ /* 0x014fea0003800000 */
.L_x_155:
[----:B------:R-:W-:-:S04]  /*3df0*/  UIADD3 UR4, UPT, UPT, UR24, 0x1, URZ ;  /* 0x0000000118047890 */ /* 0x000fc8000fffe0ff */
[----:B------:R-:W-:-:S04]  /*3e00*/  UISETP.NE.AND UP0, UPT, UR4, 0x2, UPT ;  /* 0x000000020400788c */ /* 0x000fc8000bf05270 */
[----:B---3--:R-:W-:Y:S02]  /*3e10*/  USEL UR5, URZ, 0x1, UP0 ;  /* 0x00000001ff057887 */ /* 0x008fe40008000000 */
[----:B------:R-:W-:-:S04]  /*3e20*/  USEL UR4, UR4, URZ, UP0 ;  /* 0x000000ff04047287 */ /* 0x000fc80008000000 */
[----:B------:R-:W-:Y:S01]  /*3e30*/  ULEA UR4, UR4, UR21, 0x3 ;  /* 0x0000001504047291 */ /* 0x000fe2000f8e18ff */
[----:B--2---:R-:W-:-:S04]  /*3e40*/  LOP3.LUT R2, R10, UR5, RZ, 0x3c, !PT ;  /* 0x000000050a027c12 */ /* 0x004fc8000f8e3cff */
[----:B------:R-:W-:-:S04]  /*3e50*/  SHF.L.U32 R2, R2, 0x1f, RZ ;  /* 0x0000001f02027819 */ /* 0x000fc800000006ff */
[----:B------:R-:W2:Y:S02]  /*3e60*/  SYNCS.PHASECHK.TRANS64.TRYWAIT P0, [UR4], R2 ;  /* 0x00000002ff0075a7 */ /* 0x000ea40008001104 */
[----:B--2---:R-:W-:Y:S05]  /*3e70*/  @!P0 BRA `(.L_x_59) ;  /* 0x0000005400f48947 */ /* 0x004fea0003800000 */
.L_x_157:
[----:B------:R-:W-:Y:S01]  /*3e80*/  NOP ;  /* 0x0000000000007918 */ /* 0x000fe20000000000 */
[----:B--2---:R-:W2:Y:S01]  /*3e90*/  LDS R0, [UR6+0x14] ;  /* 0x00001406ff007984 */ /* 0x004ea20008000800 */
[----:B------:R-:W-:Y:S01]  /*3ea0*/  LOP3.LUT R3, R11, 0xffff, RZ, 0xc0, !PT ;  /* 0x0000ffff0b037812 */ /* 0x000fe200078ec0ff */
[----:B------:R-:W-:-:S03]  /*3eb0*/  IMAD.MOV.U32 R2, RZ, RZ, 0xffff ;  /* 0x0000ffffff027424 */ /* 0x000fc600078e00ff */
[----:B------:R-:W-:-:S04]  /*3ec0*/  SHF.R.U32.HI R3, RZ, 0x5, R3 ;  /* 0x00000005ff037819 */ /* 0x000fc80000011603 */
[----:B------:R-:W-:-:S04]  /*3ed0*/  SHF.L.U32 R2, R2, R3, RZ ;  /* 0x0000000302027219 */ /* 0x000fc800000006ff */
[----:B--2---:R-:W-:-:S04]  /*3ee0*/  LOP3.LUT R0, R0, R2, RZ, 0xc0, !PT ;  /* 0x0000000200007212 */ /* 0x004fc800078ec0ff */
[----:B------:R-:W-:Y:S01]  /*3ef0*/  ISETP.NE.AND P0, PT, R0, R2, PT ;  /* 0x000000020000720c */ /* 0x000fe20003f05270 */
[----:B------:R-:W-:-:S05]  /*3f00*/  IMAD.MOV.U32 R0, RZ, RZ, 0x1 ;  /* 0x00000001ff007424 */ /* 0x000fca00078e00ff */
[----:B------:R-:W-:-:S07]  /*3f10*/  SHF.L.U32 R0, R0, R3, RZ ;  /* 0x0000000300007219 */ /* 0x000fce00000006ff */
[----:B------:R-:W-:Y:S05]  /*3f20*/  @P0 BRA `(.L_x_60) ;  /* 0x00000000005c0947 */ /* 0x000fea0003800000 */
[----:B------:R-:W2:Y:S02]  /*3f30*/  LDS R3, [UR6+0x18] ;  /* 0x00001806ff037984 */ /* 0x000ea40008000800 */
[----:B--2---:R-:W-:-:S04]  /*3f40*/  LOP3.LUT R3, R3, R0, RZ, 0xc0, !PT ;  /* 0x0000000003037212 */ /* 0x004fc800078ec0ff */
[----:B------:R-:W-:-:S13]  /*3f50*/  ISETP.NE.AND P0, PT, R3, R0, PT ;  /* 0x000000000300720c */ /* 0x000fda0003f05270 */
[----:B------:R-:W-:Y:S05]  /*3f60*/  @P0 BRA `(.L_x_61) ;  /* 0x0000000000400947 */ /* 0x000fea0003800000 */
[----:B------:R-:W-:Y:S01]  /*3f70*/  R2UR UR4, R2 ;  /* 0x00000000020472ca */ /* 0x000fe200000e0000 */
[----:B------:R-:W2:Y:S01]  /*3f80*/  S2R R3, SR_LANEID ;  /* 0x0000000000037919 */ /* 0x000ea20000000000 */
[----:B------:R-:W-:-:S04]  /*3f90*/  LOP3.LUT R0, RZ, R0, RZ, 0x33, !PT ;  /* 0x00000000ff007212 */ /* 0x000fc800078e33ff */
[----:B------:R-:W3:Y:S07]  /*3fa0*/  REDUX UR7, R0 ;  /* 0x00000000000773c4 */ /* 0x000eee0000000000 */
[----:B------:R-:W-:-:S03]  /*3fb0*/  ULOP3.LUT UR5, URZ, UR4, URZ, 0x33, !UPT ;  /* 0x00000004ff057292 */ /* 0x000fc6000f8e33ff */
[----:B------:R-:W-:Y:S02]  /*3fc0*/  VOTEU.ANY UR4, UPT, PT ;  /* 0x0000000000047886 */ /* 0x000fe400038e0100 */
[----:B------:R-:W-:Y:S01]  /*3fd0*/  UFLO.U32 UR4, UR4 ;  /* 0x00000004000472bd */ /* 0x000fe200080e0000 */
[----:B------:R-:W-:-:S04]  /*3fe0*/  IMAD.U32 R2, RZ, RZ, UR5 ;  /* 0x00000005ff027e24 */ /* 0x000fc8000f8e00ff */
[----:B------:R-:W4:Y:S02]  /*3ff0*/  REDUX UR8, R2 ;  /* 0x00000000020873c4 */ /* 0x000f240000000000 */
[----:B------:R1:W-:Y:S01]  /*4000*/  UTCATOMSWS.AND URZ, UR5 ;  /* 0x0000000500ff79e3 */ /* 0x0003e20008000000 */
[----:B---3--:R-:W-:Y:S01]  /*4010*/  IMAD.U32 R0, RZ, RZ, UR7 ;  /* 0x00000007ff007e24 */ /* 0x008fe2000f8e00ff */
[----:B--2---:R-:W-:Y:S01]  /*4020*/  ISETP.EQ.U32.AND P0, PT, R3, UR4, PT ;  /* 0x0000000403007c0c */ /* 0x004fe2000bf02070 */
[----:B----4-:R-:W-:-:S12]  /*4030*/  IMAD.U32 R2, RZ, RZ, UR8 ;  /* 0x00000008ff027e24 */ /* 0x010fd8000f8e00ff */
[----:B------:R2:W-:Y:S04]  /*4040*/  @P0 ATOMS.AND RZ, [UR6+0x14], R2 ;  /* 0x00001402ffff098c */ /* 0x0005e8000a800006 */
[----:B------:R2:W-:Y:S01]  /*4050*/  @P0 ATOMS.AND RZ, [UR6+0x18], R0 ;  /* 0x00001800ffff098c */ /* 0x0005e2000a800006 */
[----:B-1----:R-:W-:Y:S05]  /*4060*/  BRA `(.L_x_62) ;  /* 0x0000000000147947 */ /* 0x002fea0003800000 */
.L_x_61:
[----:B------:R-:W-:Y:S02]  /*4070*/  MOV R2, 0x4090 ;  /* 0x0000409000027802 */ /* 0x000fe40000000f00 */
[----:B-1---5:R-:W-:Y:S05]  /*4080*/  CALL.REL.NOINC `($__internal_0_$__cuda_sm10x_tcgen05_guardrail_trap_col_being_dealloced_not_returned_by_alloc) ;  /* 0x0000005800e07944 */ /* 0x022fea0003c00000 */
[----:B------:R-:W-:Y:S05]  /*4090*/  BRA `(.L_x_62) ;  /* 0x0000000000087947 */ /* 0x000fea0003800000 */
.L_x_60:
[----:B------:R-:W-:Y:S02]  /*40a0*/  MOV R2, 0x40c0 ;  /* 0x000040c000027802 */ /* 0x000fe40000000f00 */
[----:B-1---5:R-:W-:Y:S05]  /*40b0*/  CALL.REL.NOINC `($__internal_2_$__cuda_sm10x_tcgen05_guardrail_trap_unallocated_columns_being_dealloced) ;  /* 0x0000005800ec7944 */ /* 0x022fea0003c00000 */
.L_x_62:
[----:B------:R-:W-:Y:S01]  /*40c0*/  NOP ;  /* 0x0000000000007918 */ /* 0x000fe20000000000 */
[----:B------:R-:W-:Y:S05]  /*40d0*/  EXIT ;  /* 0x000000000000794d */ /* 0x000fea0003800000 */
.L_x_46:
[----:B------:R-:W2:Y:S01]  /*40e0*/  LDCU UR5, c[0x0][0x384] ;  /* 0x00007080ff0577ac */ /* 0x000ea20008000800 */
[----:B------:R-:W-:Y:S02]  /*40f0*/  UISETP.NE.OR UP0, UPT, UR18, 0x3, !UP3 ;  /* 0x000000031200788c */ /* 0x000fe4000df05670 */
[----:B--2---:R-:W-:-:S07]  /*4100*/  UIADD3 UR5, UPT, UPT, UR5, 0x7f, URZ ;  /* 0x0000007f05057890 */ /* 0x004fce000fffe0ff */
[----:B------:R-:W-:Y:S05]  /*4110*/  BRA.U UP0, `(.L_x_63) ;  /* 0x0000001500847547 */ /* 0x000fea000b800000 */
[----:B------:R-:W-:Y:S01]  /*4120*/  USHF.R.S32.HI UR4, URZ, 0x1f, UR5 ;  /* 0x0000001fff047899 */ /* 0x000fe20008011405 */
[----:B------:R-:W2:Y:S01]  /*4130*/  S2UR UR12, SR_CgaCtaId ;  /* 0x00000000000c79c3 */ /* 0x000ea20000008800 */
[----:B------:R-:W3:Y:S01]  /*4140*/  LDCU UR50, c[0x0][0x370] ;  /* 0x00006e00ff3277ac */ /* 0x000ee20008000800 */
[----:B------:R-:W-:Y:S01]  /*4150*/  R2UR UR55, R48 ;  /* 0x00000000303772ca */ /* 0x000fe200000e0000 */
[----:B------:R-:W-:Y:S01]  /*4160*/  IMAD.MOV.U32 R10, RZ, RZ, 0x1 ;  /* 0x00000001ff0a7424 */ /* 0x000fe200078e00ff */
[----:B------:R-:W-:Y:S01]  /*4170*/  R2UR UR54, R49 ;  /* 0x00000000313672ca */ /* 0x000fe200000e0000 */
[----:B------:R-:W-:Y:S01]  /*4180*/  ULEA.HI UR4, UR4, UR5, URZ, 0x7 ;  /* 0x0000000504047291 */ /* 0x000fe2000f8f38ff */
[----:B------:R-:W-:Y:S01]  /*4190*/  IMAD.MOV.U32 R9, RZ, RZ, RZ ;  /* 0x000000ffff097224 */ /* 0x000fe200078e00ff */
[----:B------:R-:W3:Y:S01]  /*41a0*/  LDCU.128 UR44, c[0x0][0xb10] ;  /* 0x00016200ff2c77ac */ /* 0x000ee20008000c00 */
[----:B------:R-:W4:Y:S01]  /*41b0*/  LDC.64 R14, c[0x0][0x348] ;  /* 0x0000d200ff0e7b82 */ /* 0x000f220000000a00 */
[----:B------:R-:W-:Y:S01]  /*41c0*/  USHF.R.S32.HI UR40, URZ, 0x7, UR4 ;  /* 0x00000007ff287899 */ /* 0x000fe20008011404 */
[----:B------:R-:W1:Y:S05]  /*41d0*/  LDCU UR48, c[0x0][0x374] ;  /* 0x00006e80ff3077ac */ /* 0x000e6a0008000800 */
[----:B------:R-:W-:Y:S01]  /*41e0*/  IMAD.U32 R2, RZ, RZ, UR40 ;  /* 0x00000028ff027e24 */ /* 0x000fe2000f8e00ff */
[----:B------:R-:W2:Y:S04]  /*41f0*/  LDCU.64 UR4, c[0x0][0x888] ;  /* 0x00011100ff0477ac */ /* 0x000ea80008000a00 */
[----:B------:R-:W-:Y:S01]  /*4200*/  IABS R0, R2 ;  /* 0x0000000200007213 */ /* 0x000fe20000000000 */
[----:B------:R-:W1:Y:S03]  /*4210*/  LDCU.64 UR42, c[0x0][0x890] ;  /* 0x00011200ff2a77ac */ /* 0x000e660008000a00 */
[----:B------:R-:W-:Y:S01]  /*4220*/  R2UR UR38, R0 ;  /* 0x00000000002672ca */ /* 0x000fe200000e0000 */
[----:B------:R-:W4:Y:S01]  /*4230*/  LDCU UR30, c[0x0][0xb0c] ;  /* 0x00016180ff1e77ac */ /* 0x000f220008000800 */
[----:B------:R-:W4:Y:S01]  /*4240*/  LDCU UR63, c[0x0][0xb20] ;  /* 0x00016400ff3f77ac */ /* 0x000f220008000800 */
[----:B------:R-:W4:Y:S10]  /*4250*/  LDCU UR41, c[0x0][0x388] ;  /* 0x00007100ff2977ac */ /* 0x000f340008000800 */
[----:B------:R-:W4:Y:S01]  /*4260*/  I2F.RP R0, UR38 ;  /* 0x0000002600007d06 */ /* 0x000f220008209400 */
[----:B--2---:R-:W-:Y:S01]  /*4270*/  UISETP.NE.U32.AND UP0, UPT, UR4, URZ, UPT ;  /* 0x000000ff0400728c */ /* 0x004fe2000bf05070 */
[----:B------:R-:W2:Y:S03]  /*4280*/  LDCU UR4, c[0x0][0xb30] ;  /* 0x00016600ff0477ac */ /* 0x000ea60008000800 */
[----:B------:R-:W-:Y:S01]  /*4290*/  UISETP.NE.AND.EX UP6, UPT, UR5, URZ, UPT, UP0 ;  /* 0x000000ff0500728c */ /* 0x000fe2000bfc5300 */
[----:B------:R-:W-:Y:S01]  /*42a0*/  UMOV UR31, 0x400 ;  /* 0x00000400001f7882 */ /* 0x000fe20000000000 */
[----:B---3--:R-:W-:-:S02]  /*42b0*/  UIMAD.WIDE.U32 UR8, UR50, UR44, URZ ;  /* 0x0000002c320872a5 */ /* 0x008fc4000f8e00ff */
[----:B-1----:R-:W-:Y:S01]  /*42c0*/  UIMAD.WIDE.U32 UR10, UR48, UR47, URZ ;  /* 0x0000002f300a72a5 */ /* 0x002fe2000f8e00ff */
[----:B------:R-:W-:Y:S01]  /*42d0*/  UMOV UR6, URZ ;  /* 0x000000ff00067c82 */ /* 0x000fe20008000000 */
[----:B----4-:R-:W1:Y:S01]  /*42e0*/  MUFU.RCP R0, R0 ;  /* 0x0000000000007308 */ /* 0x010e620000001000 */
[----:B------:R-:W-:Y:S02]  /*42f0*/  ULEA UR31, UR12, UR31, 0x18 ;  /* 0x0000001f0c1f7291 */ /* 0x000fe4000f8ec0ff */
[----:B------:R-:W-:Y:S02]  /*4300*/  UISETP.NE.AND UP0, UPT, UR39, 0x1, UPT ;  /* 0x000000012700788c */ /* 0x000fe4000bf05270 */
[----:B------:R-:W-:Y:S02]  /*4310*/  UISETP.NE.U32.AND UP0, UPT, UR42, URZ, UPT ;  /* 0x000000ff2a00728c */ /* 0x000fe4000bf05070 */
[----:B------:R-:W-:Y:S02]  /*4320*/  UIADD3 UR58, UPT, UPT, UR31, 0x98, URZ ;  /* 0x000000981f3a7890 */ /* 0x000fe4000fffe0ff */
[----:B------:R-:W-:-:S02]  /*4330*/  UIADD3 UR56, UPT, UPT, UR31, 0xd8, URZ ;  /* 0x000000d81f387890 */ /* 0x000fc4000fffe0ff */
[----:B------:R-:W-:Y:S02]  /*4340*/  UIADD3 UR33, UPT, UPT, UR31, 0x80, URZ ;  /* 0x000000801f217890 */ /* 0x000fe4000fffe0ff */
[----:B------:R-:W-:Y:S02]  /*4350*/  UIADD3 UR25, UPT, UPT, UR31, 0x88, URZ ;  /* 0x000000881f197890 */ /* 0x000fe4000fffe0ff */
[----:B------:R-:W-:Y:S01]  /*4360*/  UIADD3 UR17, UPT, UPT, UR31, 0x90, URZ ;  /* 0x000000901f117890 */ /* 0x000fe2000fffe0ff */
[----:B-1----:R-:W-:Y:S01]  /*4370*/  VIADD R0, R0, 0xffffffe ;  /* 0x0ffffffe00007836 */ /* 0x002fe20000000000 */
[----:B------:R-:W-:Y:S01]  /*4380*/  UISETP.GE.AND UP3, UPT, UR39, 0x1, UPT ;  /* 0x000000012700788c */ /* 0x000fe2000bf66270 */
[----:B------:R-:W-:Y:S01]  /*4390*/  UMOV UR53, UR9 ;  /* 0x0000000900357c82 */ /* 0x000fe20008000000 */
[----:B------:R-:W-:Y:S01]  /*43a0*/  UMOV UR52, UR11 ;  /* 0x0000000b00347c82 */ /* 0x000fe20008000000 */
[----:B------:R-:W-:Y:S02]  /*43b0*/  UISETP.NE.AND UP3, UPT, UR30, 0x1, UPT ;  /* 0x000000011e00788c */ /* 0x000fe4000bf65270 */
[----:B------:R-:W1:Y:S01]  /*43c0*/  F2I.FTZ.U32.TRUNC.NTZ R0, R0 ;  /* 0x0000000000007305 */ /* 0x000e62000021f000 */
[----:B------:R-:W-:-:S02]  /*43d0*/  UISETP.NE.AND.EX UP4, UPT, UR43, URZ, UPT, UP0 ;  /* 0x000000ff2b00728c */ /* 0x000fc4000bf85300 */
[----:B------:R-:W-:Y:S02]  /*43e0*/  UISETP.NE.AND UP5, UPT, UR46, 0x1, UPT ;  /* 0x000000012e00788c */ /* 0x000fe4000bfa5270 */
[----:B------:R-:W-:Y:S01]  /*43f0*/  UPLOP3.LUT UP2, UPT, UPT, UPT, UPT, 0x40, 0x4 ;  /* 0x000000000004789c */ /* 0x000fe20003f4e870 */
[----:B------:R-:W3:Y:S01]  /*4400*/  LDCU.64 UR22, c[0x0][0xb28] ;  /* 0x00016500ff1677ac */ /* 0x000ee20008000a00 */
[----:B------:R-:W-:Y:S02]  /*4410*/  UPRMT UR58, UR12, 0x654, UR58 ;  /* 0x000006540c3a7896 */ /* 0x000fe4000800003a */
[----:B------:R-:W-:Y:S01]  /*4420*/  UPRMT UR56, URZ, 0x654, UR56 ;  /* 0x00000654ff387896 */ /* 0x000fe20008000038 */
[----:B-1----:R-:W-:Y:S01]  /*4430*/  R2UR UR7, R0 ;  /* 0x00000000000772ca */ /* 0x002fe200000e0000 */
[----:B------:R-:W-:Y:S01]  /*4440*/  UPRMT UR61, UR12, 0x654, UR33 ;  /* 0x000006540c3d7896 */ /* 0x000fe20008000021 */
[----:B------:R-:W-:Y:S01]  /*4450*/  IABS R0, R2 ;  /* 0x0000000200007213 */ /* 0x000fe20000000000 */
[----:B------:R-:W-:Y:S01]  /*4460*/  IMAD.MOV.U32 R2, RZ, RZ, 0x1000 ;  /* 0x00001000ff027424 */ /* 0x000fe200078e00ff */
[----:B------:R-:W-:-:S02]  /*4470*/  UPRMT UR60, UR12, 0x654, UR25 ;  /* 0x000006540c3c7896 */ /* 0x000fc40008000019 */
[----:B------:R-:W-:Y:S01]  /*4480*/  UPRMT UR59, UR12, 0x654, UR17 ;  /* 0x000006540c3b7896 */ /* 0x000fe20008000011 */
[----:B------:R-:W-:Y:S01]  /*4490*/  IMAD.MOV R0, RZ, RZ, -R0 ;  /* 0x000000ffff007224 */ /* 0x000fe200078e0a00 */
[----:B------:R-:W-:Y:S02]  /*44a0*/  USHF.R.U32.HI UR53, URZ, UR45, UR53 ;  /* 0x0000002dff357299 */ /* 0x000fe40008011635 */
[----:B------:R-:W-:Y:S02]  /*44b0*/  USHF.R.U32.HI UR52, URZ, UR63, UR52 ;  /* 0x0000003fff347299 */ /* 0x000fe40008011634 */
[----:B------:R-:W-:Y:S01]  /*44c0*/  R2UR UR57, R0 ;  /* 0x00000000003972ca */ /* 0x000fe200000e0000 */
[----:B------:R-:W-:Y:S02]  /*44d0*/  UIADD3 UR5, UPT, UPT, URZ, -UR7, URZ ;  /* 0x80000007ff057290 */ /* 0x000fe4000fffe0ff */
[----:B--2---:R-:W-:Y:S02]  /*44e0*/  UISETP.NE.AND UP3, UPT, UR4, 0x1, UPT ;  /* 0x000000010400788c */ /* 0x004fe4000bf65270 */
[----:B------:R-:W-:-:S02]  /*44f0*/  UIMAD UR5, UR5, UR38, URZ ;  /* 0x00000026050572a4 */ /* 0x000fc4000f8e02ff */
[----:B------:R-:W-:Y:S02]  /*4500*/  UISETP.NE.AND UP0, UPT, UR41, URZ, UPT ;  /* 0x000000ff2900728c */ /* 0x000fe4000bf05270 */
[----:B------:R-:W-:Y:S02]  /*4510*/  UIMAD.WIDE.U32 UR6, UR7, UR5, UR6 ;  /* 0x00000005070672a5 */ /* 0x000fe4000f8e0006 */
[----:B------:R-:W-:-:S05]  /*4520*/  UISETP.NE.AND UP5, UPT, UR40, URZ, UPT ;  /* 0x000000ff2800728c */ /* 0x000fca000bfa5270 */
[----:B---3--:R-:W-:-:S06]  /*4530*/  UMOV UR51, UR7 ;  /* 0x0000000700337c82 */ /* 0x008fcc0008000000 */
.L_x_74:
[----:B------:R-:W-:Y:S04]  /*4540*/  SHF.L.U32 R3, R9, 0x1f, RZ ;  /* 0x0000001f09037819 */ /* 0x000fe800000006ff */
[----:B-1----:R-:W1:Y:S02]  /*4550*/  SYNCS.PHASECHK.TRANS64.TRYWAIT P0, [UR31+0xd0], R3 ;  /* 0x0000d003ff0075a7 */ /* 0x002e64000800111f */
[----:B-1----:R-:W-:Y:S05]  /*4560*/  @!P0 BRA `(.L_x_64) ;  /* 0x0000005000508947 */ /* 0x002fea0003800000 */
.L_x_159:
[----:B------:R-:W2:Y:S01]  /*4570*/  LDS.128 R4, [UR31+0x110] ;  /* 0x0001101fff047984 */ /* 0x000ea20008000c00 */
[----:B------:R-:W-:Y:S01]  /*4580*/  @!PT LDS RZ, [RZ] ;  /* 0x00000000fffff984 */ /* 0x000fe20000000800 */
[----:B------:R-:W-:Y:S01]  /*4590*/  @!PT LDS RZ, [RZ] ;  /* 0x00000000fffff984 */ /* 0x000fe20000000800 */
[----:B------:R-:W-:Y:S01]  /*45a0*/  @!PT LDS RZ, [RZ] ;  /* 0x00000000fffff984 */ /* 0x000fe20000000800 */
[----:B------:R-:W-:Y:S01]  /*45b0*/  @!PT LDS RZ, [RZ] ;  /* 0x00000000fffff984 */ /* 0x000fe20000000800 */
[----:B------:R3:W-:Y:S06]  /*45c0*/  MEMBAR.ALL.CTA ;  /* 0x0000000000007992 */ /* 0x0007ec0000008000 */
[----:B---3--:R-:W3:Y:S02]  /*45d0*/  FENCE.VIEW.ASYNC.S ;  /* 0x00000000000073c6 */ /* 0x008ee40000000000 */
[----:B---3--:R-:W-:Y:S01]  /*45e0*/  SYNCS.ARRIVE.TRANS64.RED.A1T0 RZ, [UR56], RZ ;  /* 0x000000ffffff79a7 */ /* 0x008fe20008100438 */
[----:B--2---:R-:W-:Y:S11]  /*45f0*/  LOP3.LUT P0, RZ, R6, 0x1, RZ, 0xc0, !PT ;  /* 0x0000000106ff7812 */ /* 0x004ff6000780c0ff */
[----:B------:R-:W-:Y:S02]  /*4600*/  @!UPT UIADD3 URZ, UPT, UPT, URZ, URZ, URZ ;  /* 0x000000fffffff290 */ /* 0x000fe4000fffe0ff */
[----:B------:R-:W-:Y:S01]  /*4610*/  VOTEU.ANY UP0, P0 ;  /* 0x0000000000ff7886 */ /* 0x000fe20000000100 */
[----:B------:R-:W-:Y:S11]  /*4620*/  PLOP3.LUT P0, PT, PT, PT, UP0, 0x80, 0x8 ;  /* 0x000000000008781c */ /* 0x000ff60003f0f008 */
[----:B------:R-:W-:Y:S02]  /*4630*/  @!UPT UIADD3 URZ, UPT, UPT, URZ, URZ, URZ ;  /* 0x000000fffffff290 */ /* 0x000fe4000fffe0ff */
[----:B-1----:R-:W-:Y:S02]  /*4640*/  @P0 MOV R3, R4 ;  /* 0x0000000400030202 */ /* 0x002fe40000000f00 */
[----:B------:R-:W-:Y:S02]  /*4650*/  @P0 LOP3.LUT R0, R5, 0xffff, RZ, 0xc0, !PT ;  /* 0x0000ffff05000812 */ /* 0x000fe400078ec0ff */
[----:B------:R-:W-:Y:S02]  /*4660*/  @P0 R2UR UR5, R3 ;  /* 0x00000000030502ca */ /* 0x000fe400000e0000 */
[----:B------:R-:W-:Y:S11]  /*4670*/  @P0 R2UR UR4, R0 ;  /* 0x00000000000402ca */ /* 0x000ff600000e0000 */
[----:B------:R-:W-:Y:S02]  /*4680*/  @UP0 UMOV UR15, UR5 ;  /* 0x00000005000f0c82 */ /* 0x000fe40008000000 */
[----:B------:R-:W-:Y:S01]  /*4690*/  @UP0 UMOV UR14, UR4 ;  /* 0x00000004000e0c82 */ /* 0x000fe20008000000 */
[----:B------:R-:W-:Y:S09]  /*46a0*/  UISETP.GE.AND UP0, UPT, UR39, 0x1, UPT ;  /* 0x000000012700788c */ /* 0x000ff2000bf06270 */
[----:B------:R-:W-:Y:S05]  /*46b0*/  BRA.U !UP0, `(.L_x_65) ;  /* 0x0000000108c07547 */ /* 0x000fea000b800000 */
[----:B------:R-:W-:Y:S02]  /*46c0*/  UIMAD.WIDE.U32 UR8, UR14, UR47, URZ ;  /* 0x0000002f0e0872a5 */ /* 0x000fe4000f8e00ff */
[----:B------:R-:W-:Y:S02]  /*46d0*/  UP2UR UR16, UPR, URZ, 0x4 ;  /* 0x00000004ff107883 */ /* 0x000fe40008000000 */
[----:B------:R-:W-:Y:S02]  /*46e0*/  UISETP.NE.AND UP2, UPT, UR46, 0x1, UPT ;  /* 0x000000012e00788c */ /* 0x000fe4000bf45270 */
[----:B------:R-:W-:Y:S02]  /*46f0*/  UIMAD.WIDE.U32 UR10, UR15, UR44, URZ ;  /* 0x0000002c0f0a72a5 */ /* 0x000fe4000f8e00ff */
[----:B------:R-:W-:Y:S02]  /*4700*/  USEL UR4, UR48, UR52, !UP2 ;  /* 0x0000003430047287 */ /* 0x000fe4000d000000 */
[----:B------:R-:W-:Y:S02]  /*4710*/  UISETP.NE.AND UP0, UPT, UR30, 0x1, UPT ;  /* 0x000000011e00788c */ /* 0x000fe4000bf05270 */
[----:B------:R-:W-:Y:S02]  /*4720*/  UP2UR UR21, UPR, URZ, 0x2 ;  /* 0x00000002ff157883 */ /* 0x000fe40008000000 */
[----:B------:R-:W-:Y:S02]  /*4730*/  UISETP.NE.AND UP1, UPT, UR39, 0x1, UPT ;  /* 0x000000012700788c */ /* 0x000fe4000bf25270 */
[----:B------:R-:W-:Y:S02]  /*4740*/  UIMAD.WIDE.U32 UR12, UR4, UR22, URZ ;  /* 0x00000016040c72a5 */ /* 0x000fe4000f8e00ff */
[----:B------:R-:W-:Y:S01]  /*4750*/  USEL UR7, UR50, UR53, !UP0 ;  /* 0x0000003532077287 */ /* 0x000fe2000c000000 */
[----:B------:R-:W-:Y:S02]  /*4760*/  UMOV UR5, UR9 ;  /* 0x0000000900057c82 */ /* 0x000fe40008000000 */
[----:B------:R-:W-:Y:S02]  /*4770*/  USHF.R.U32.HI UR6, URZ, UR63, UR5 ;  /* 0x0000003fff067299 */ /* 0x000fe40008011605 */
[----:B------:R-:W-:Y:S02]  /*4780*/  UIMAD.WIDE.U32 UR18, UR7, UR22, URZ ;  /* 0x00000016071272a5 */ /* 0x000fe4000f8e00ff */
[----:B------:R-:W-:Y:S02]  /*4790*/  USEL UR6, UR14, UR6, !UP2 ;  /* 0x000000060e067287 */ /* 0x000fe4000d000000 */
[----:B------:R-:W-:Y:S01]  /*47a0*/  UISETP.NE.AND UP2, UPT, UR16, URZ, UPT ;  /* 0x000000ff1000728c */ /* 0x000fe2000bf45270 */
[----:B------:R-:W-:Y:S01]  /*47b0*/  UMOV UR5, UR11 ;  /* 0x0000000b00057c82 */ /* 0x000fe20008000000 */
[----:B------:R-:W-:Y:S02]  /*47c0*/  UIMAD.WIDE.U32 UR10, UR6, UR22, URZ ;  /* 0x00000016060a72a5 */ /* 0x000fe4000f8e00ff */
[----:B------:R-:W-:Y:S03]  /*47d0*/  USHF.R.U32.HI UR8, URZ, UR45, UR5 ;  /* 0x0000002dff087299 */ /* 0x000fe60008011605 */
[----:B------:R-:W-:Y:S02]  /*47e0*/  UMOV UR5, UR13 ;  /* 0x0000000d00057c82 */ /* 0x000fe40008000000 */
[----:B------:R-:W-:Y:S03]  /*47f0*/  @UP1 USHF.R.U32.HI UR4, URZ, UR23, UR5 ;  /* 0x00000017ff041299 */ /* 0x000fe60008011605 */
[----:B------:R-:W-:Y:S01]  /*4800*/  UMOV UR5, UR19 ;  /* 0x0000001300057c82 */ /* 0x000fe20008000000 */
[----:B------:R-:W-:Y:S02]  /*4810*/  UIMAD UR4, UR39, UR4, URZ ;  /* 0x00000004270472a4 */ /* 0x000fe4000f8e02ff */
[----:B------:R-:W-:Y:S02]  /*4820*/  @UP1 USHF.R.U32.HI UR7, URZ, UR23, UR5 ;  /* 0x00000017ff071299 */ /* 0x000fe40008011605 */
[----:B------:R-:W-:Y:S02]  /*4830*/  USEL UR5, UR15, UR8, !UP0 ;  /* 0x000000080f057287 */ /* 0x000fe4000c000000 */
[----:B------:R-:W-:Y:S02]  /*4840*/  UIMAD UR8, UR39, UR7, URZ ;  /* 0x00000007270872a4 */ /* 0x000fe4000f8e02ff */
[----:B------:R-:W-:Y:S03]  /*4850*/  UISETP.GE.AND UP0, UPT, UR6, UR4, UPT ;  /* 0x000000040600728c */ /* 0x000fe6000bf06270 */
[----:B------:R-:W-:Y:S01]  /*4860*/  UMOV UR4, UR11 ;  /* 0x0000000b00047c82 */ /* 0x000fe20008000000 */
[----:B------:R-:W-:Y:S02]  /*4870*/  UISETP.GE.OR UP0, UPT, UR5, UR8, UP0 ;  /* 0x000000080500728c */ /* 0x000fe40008706670 */
[----:B------:R-:W-:Y:S02]  /*4880*/  USHF.R.U32.HI UR4, URZ, UR23, UR4 ;  /* 0x00000017ff047299 */ /* 0x000fe40008011604 */
[----:B------:R-:W-:Y:S02]  /*4890*/  UIMAD.WIDE.U32 UR8, UR5, UR22, URZ ;  /* 0x00000016050872a5 */ /* 0x000fe4000f8e00ff */
[----:B------:R-:W-:Y:S04]  /*48a0*/  USEL UR10, UR6, UR4, !UP1 ;  /* 0x00000004060a7287 */ /* 0x000fe8000c800000 */
[----:B------:R-:W-:Y:S01]  /*48b0*/  UIADD3 UR11, UPT, UPT, -UR10, URZ, URZ ;  /* 0x000000ff0a0b7290 */ /* 0x000fe2000fffe1ff */
[----:B------:R-:W-:Y:S02]  /*48c0*/  @!UP0 UMOV UR4, UR9 ;  /* 0x0000000900048c82 */ /* 0x000fe40008000000 */
[----:B------:R-:W-:Y:S02]  /*48d0*/  @!UP0 USHF.R.U32.HI UR4, URZ, UR23, UR4 ;  /* 0x00000017ff048299 */ /* 0x000fe40008011604 */
[----:B------:R-:W-:Y:S02]  /*48e0*/  UIMAD UR8, UR39, UR11, UR6 ;  /* 0x0000000b270872a4 */ /* 0x000fe4000f8e0206 */
[----:B------:R-:W-:Y:S02]  /*48f0*/  @!UP0 USEL UR4, UR5, UR4, !UP1 ;  /* 0x0000000405048287 */ /* 0x000fe4000c800000 */
[----:B------:R-:W-:Y:S02]  /*4900*/  UISETP.NE.AND UP1, UPT, UR21, URZ, UPT ;  /* 0x000000ff1500728c */ /* 0x000fe4000bf25270 */
[----:B------:R-:W-:Y:S02]  /*4910*/  @!UP0 UIMAD UR8, UR7, UR8, UR4 ;  /* 0x00000008070882a4 */ /* 0x000fe4000f8e0204 */
[----:B------:R-:W-:Y:S02]  /*4920*/  @!UP0 UIADD3 UR9, UPT, UPT, UR10, -UR4, URZ ;  /* 0x800000040a098290 */ /* 0x000fe4000fffe0ff */
[----:B------:R-:W-:Y:S02]  /*4930*/  UIADD3 UR4, UPT, UPT, -UR5, URZ, URZ ;  /* 0x000000ff05047290 */ /* 0x000fe4000fffe1ff */
[----:B------:R-:W-:Y:S02]  /*4940*/  UIADD3 UR7, UPT, UPT, -UR6, URZ, URZ ;  /* 0x000000ff06077290 */ /* 0x000fe4000fffe1ff */
[----:B------:R-:W-:Y:S02]  /*4950*/  @!UP0 UIMAD UR6, UR9, UR39, UR5 ;  /* 0x00000027090682a4 */ /* 0x000fe4000f8e0205 */
[----:B------:R-:W-:Y:S02]  /*4960*/  UIMAD UR15, UR30, UR4, UR15 ;  /* 0x000000041e0f72a4 */ /* 0x000fe4000f8e020f */
[----:B------:R-:W-:Y:S01]  /*4970*/  UIMAD UR4, UR46, UR7, UR14 ;  /* 0x000000072e0472a4 */ /* 0x000fe2000f8e020e */
[----:B------:R-:W-:Y:S02]  /*4980*/  @!UP0 UMOV UR5, UR8 ;  /* 0x0000000800058c82 */ /* 0x000fe40008000000 */
[----:B------:R-:W-:Y:S02]  /*4990*/  UIMAD UR15, UR5, UR30, UR15 ;  /* 0x0000001e050f72a4 */ /* 0x000fe4000f8e020f */
[----:B------:R-:W-:Y:S11]  /*49a0*/  UIMAD UR14, UR6, UR46, UR4 ;  /* 0x0000002e060e72a4 */ /* 0x000ff6000f8e0204 */
[----:B------:R-:W-:Y:S01]  /*49b0*/  @!UPT UIADD3 URZ, UPT, UPT, URZ, URZ, URZ ;  /* 0x000000fffffff290 */ /* 0x000fe2000fffe0ff */
.L_x_65:
[----:B------:R-:W1:Y:S01]  /*49c0*/  @!UP3 LDCU.128 UR8, c[0x0][0xb10] ;  /* 0x00016200ff08b7ac */ /* 0x000e620008000c00 */
[----:B------:R-:W-:Y:S04]  /*49d0*/  MOV R0, UR20 ;  /* 0x0000001400007c02 */ /* 0x000fe80008000f00 */
[----:B------:R-:W-:Y:S01]  /*49e0*/  IABS R0, R0 ;  /* 0x0000000000007213 */ /* 0x000fe20000000000 */
[----:B------:R-:W2:Y:S01]  /*49f0*/  @!UP3 LDCU UR5, c[0x0][0xb0c] ;  /* 0x00016180ff05b7ac */ /* 0x000ea20008000800 */
[----:B------:R-:W3:Y:S01]  /*4a00*/  @!UP3 LDCU UR4, c[0x0][0xb20] ;  /* 0x00016400ff04b7ac */ /* 0x000ee20008000800 */
[----:B-1----:R-:W-:Y:S04]  /*4a10*/  UIMAD.WIDE.U32 UR6, UR15, UR8, URZ ;  /* 0x000000080f0672a5 */ /* 0x002fe8000f8e00ff */
[----:B------:R-:W-:Y:S02]  /*4a20*/  @!UP3 USHF.R.U32.HI UR7, URZ, UR9, UR7 ;  /* 0x00000009ff07b299 */ /* 0x000fe40008011607 */
[----:B------:R-:W-:Y:S02]  /*4a30*/  UIMAD.WIDE.U32 UR8, UR14, UR11, URZ ;  /* 0x0000000b0e0872a5 */ /* 0x000fe4000f8e00ff */
[----:B--2---:R-:W-:Y:S04]  /*4a40*/  @!UP3 UISETP.NE.AND UP0, UPT, UR5, 0x1, UPT ;  /* 0x000000010500b88c */ /* 0x004fe8000bf05270 */
[----:B------:R-:W-:Y:S02]  /*4a50*/  @!UP3 USEL UR7, UR15, UR7, !UP0 ;  /* 0x000000070f07b287 */ /* 0x000fe4000c000000 */
[----:B------:R-:W-:Y:S01]  /*4a60*/  @!UP3 UISETP.NE.AND UP0, UPT, UR10, 0x1, UPT ;  /* 0x000000010a00b88c */ /* 0x000fe2000bf05270 */
[----:B------:R-:W-:Y:S02]  /*4a70*/  @!UP3 UMOV UR6, UR9 ;  /* 0x000000090006bc82 */ /* 0x000fe40008000000 */
[----:B---3--:R-:W-:Y:S04]  /*4a80*/  @!UP3 USHF.R.U32.HI UR6, URZ, UR4, UR6 ;  /* 0x00000004ff06b299 */ /* 0x008fe80008011606 */
[----:B------:R-:W-:Y:S04]  /*4a90*/  @!UP3 USEL UR6, UR14, UR6, !UP0 ;  /* 0x000000060e06b287 */ /* 0x000fe8000c000000 */
[----:B------:R-:W-:Y:S02]  /*4aa0*/  @!UP3 UIADD3 UR4, UPT, UPT, -UR7, UR6, URZ ;  /* 0x000000060704b290 */ /* 0x000fe4000fffe1ff */
[----:B------:R-:W-:Y:S02]  /*4ab0*/  @!UP3 UIADD3 UR6, UPT, UPT, UR7, -UR6, URZ ;  /* 0x800000060706b290 */ /* 0x000fe4000fffe0ff */
[----:B------:R-:W-:Y:S02]  /*4ac0*/  @!UP3 UIMAD UR15, UR4, UR5, UR15 ;  /* 0x00000005040fb2a4 */ /* 0x000fe4000f8e020f */
[----:B------:R-:W-:Y:S01]  /*4ad0*/  @!UP3 UIMAD UR14, UR6, UR10, UR14 ;  /* 0x0000000a060eb2a4 */ /* 0x000fe2000f8e020e */
[----:B------:R-:W-:Y:S11]  /*4ae0*/  BRA.U UP2, `(.L_x_66) ;  /* 0x0000000102107547 */ /* 0x000ff6000b800000 */
[----:B------:R-:W-:Y:S04]  /*4af0*/  MOV R8, UR62 ;  /* 0x0000003e00087c02 */ /* 0x000fe80008000f00 */
[----:B------:R-:W-:Y:S04]  /*4b00*/  SHF.L.U32 R8, R8, 0x1f, RZ ;  /* 0x0000001f08087819 */ /* 0x000fe800000006ff */
[----:B------:R-:W1:Y:S02]  /*4b10*/  SYNCS.PHASECHK.TRANS64.TRYWAIT P1, [UR31+0xc8], R8 ;  /* 0x0000c808ff0075a7 */ /* 0x000e64000802111f */
[----:B-1----:R-:W-:Y:S05]  /*4b20*/  @!P1 BRA `(.L_x_67) ;  /* 0x0000004800f89947 */ /* 0x002fea0003800000 */
.L_x_66:
[----:B------:R-:W-:Y:S01]  /*4b30*/  UISETP.NE.AND UP2, UPT, UR41, URZ, UPT ;  /* 0x000000ff2900728c */ /* 0x000fe2000bf45270 */
[----:B------:R-:W-:Y:S01]  /*4b40*/  R2UR UR4, R0 ;  /* 0x00000000000472ca */ /* 0x000fe200000e0000 */
[----:B------:R-:W-:Y:S01]  /*4b50*/  USHF.L.U32 UR35, UR24, 0x6, URZ ;  /* 0x0000000618237899 */ /* 0x000fe200080006ff */
[----:B-1----:R-:W-:Y:S05]  /*4b60*/  IMAD.U32 R8, RZ, RZ, UR41 ;  /* 0x00000029ff087e24 */ /* 0x002fea000f8e00ff */
[----:B------:R-:W-:Y:S04]  /*4b70*/  IABS R8, R8 ;  /* 0x0000000800087213 */ /* 0x000fe80000000000 */
[----:B------:R-:W1:Y:S02]  /*4b80*/  I2F.RP R12, R8 ;  /* 0x00000008000c7306 */ /* 0x000e640000209400 */
[----:B------:R-:W-:Y:S07]  /*4b90*/  UIMAD.WIDE.U32 UR6, UR51, UR4, URZ ;  /* 0x00000004330672a5 */ /* 0x000fee000f8e00ff */
[----:B------:R-:W-:Y:S02]  /*4ba0*/  UMOV UR36, UR7 ;  /* 0x0000000700247c82 */ /* 0x000fe40008000000 */
[----:B------:R-:W-:Y:S04]  /*4bb0*/  UIMAD UR4, UR36, UR57, UR4 ;  /* 0x00000039240472a4 */ /* 0x000fe8000f8e0204 */
[----:B------:R-:W-:Y:S01]  /*4bc0*/  UISETP.GT.U32.AND UP0, UPT, UR38, UR4, UPT ;  /* 0x000000042600728c */ /* 0x000fe2000bf04070 */
[----:B-1----:R-:W1:Y:S10]  /*4bd0*/  MUFU.RCP R12, R12 ;  /* 0x0000000c000c7308 */ /* 0x002e740000001000 */
[----:B------:R-:W-:Y:S02]  /*4be0*/  @!UP0 UIADD3 UR4, UPT, UPT, UR4, -UR38, URZ ;  /* 0x8000002604048290 */ /* 0x000fe4000fffe0ff */
[----:B------:R-:W-:Y:S02]  /*4bf0*/  @!UP0 UIADD3 UR36, UPT, UPT, UR36, 0x1, URZ ;  /* 0x0000000124248890 */ /* 0x000fe4000fffe0ff */
[----:B------:R-:W-:Y:S02]  /*4c00*/  UISETP.GE.U32.AND UP0, UPT, UR4, UR38, UPT ;  /* 0x000000260400728c */ /* 0x000fe4000bf06070 */
[----:B------:R-:W-:Y:S01]  /*4c10*/  ULOP3.LUT UR4, UR20, UR40, URZ, 0x3c, !UPT ;  /* 0x0000002814047292 */ /* 0x000fe2000f8e3cff */
[----:B-1----:R-:W-:Y:S04]  /*4c20*/  VIADD R12, R12, 0xffffffe ;  /* 0x0ffffffe0c0c7836 */ /* 0x002fe80000000000 */
[----:B------:R-:W1:Y:S04]  /*4c30*/  F2I.FTZ.U32.TRUNC.NTZ R13, R12 ;  /* 0x0000000c000d7305 */ /* 0x000e68000021f000 */
[----:B------:R-:W-:Y:S02]  /*4c40*/  @UP0 UIADD3 UR36, UPT, UPT, UR36, 0x1, URZ ;  /* 0x0000000124240890 */ /* 0x000fe4000fffe0ff */
[----:B------:R-:W-:Y:S01]  /*4c50*/  UISETP.GE.AND UP0, UPT, UR4, URZ, UPT ;  /* 0x000000ff0400728c */ /* 0x000fe2000bf06270 */
[--C-:B-1----:R-:W-:Y:S10]  /*4c60*/  IMAD.MOV R3, RZ, RZ, -R13.reuse ;  /* 0x000000ffff037224 */ /* 0x102ff400078e0a0d */
[----:B------:R-:W-:Y:S01]  /*4c70*/  @!UP0 UIADD3 UR36, UPT, UPT, -UR36, URZ, URZ ;  /* 0x000000ff24248290 */ /* 0x000fe2000fffe1ff */
[----:B------:R-:W-:Y:S01]  /*4c80*/  IMAD.MOV.U32 R12, RZ, RZ, RZ ;  /* 0x000000ffff0c7224 */ /* 0x000fe200078e00ff */
[----:B------:R-:W-:Y:S01]  /*4c90*/  @!UP5 ULOP3.LUT UR36, URZ, UR40, URZ, 0x33, !UPT ;  /* 0x00000028ff24d292 */ /* 0x000fe2000f8e33ff */
[----:B------:R-:W-:Y:S03]  /*4ca0*/  IMAD R3, R3, R8, RZ ;  /* 0x0000000803037224 */ /* 0x000fe600078e02ff */
[----:B------:R-:W-:Y:S01]  /*4cb0*/  ULOP3.LUT UR4, UR36, UR41, URZ, 0x3c, !UPT ;  /* 0x0000002924047292 */ /* 0x000fe2000f8e3cff */
[----:B------:R-:W-:Y:S01]  /*4cc0*/  IMAD.HI.U32 R13, R13, R3, R12 ;  /* 0x000000030d0d7227 */ /* 0x000fe200078e000c */
[----:B------:R-:W-:Y:S02]  /*4cd0*/  MOV R0, UR36 ;  /* 0x0000002400007c02 */ /* 0x000fe40008000f00 */
[----:B------:R-:W-:Y:S02]  /*4ce0*/  UISETP.GE.AND UP0, UPT, UR4, URZ, UPT ;  /* 0x000000ff0400728c */ /* 0x000fe4000bf06270 */
[----:B------:R-:W-:Y:S01]  /*4cf0*/  IABS R0, R0 ;  /* 0x0000000000007213 */ /* 0x000fe20000000000 */
[----:B------:R-:W-:Y:S04]  /*4d00*/  UIADD3 UR4, UPT, UPT, -UR36, URZ, URZ ;  /* 0x000000ff24047290 */ /* 0x000fe8000fffe1ff */
[----:B------:R-:W-:Y:S01]  /*4d10*/  IMAD.HI.U32 R13, R13, R0, RZ ;  /* 0x000000000d0d7227 */ /* 0x000fe200078e00ff */
[----:B------:R-:W-:Y:S03]  /*4d20*/  UIMAD UR4, UR40, UR4, UR20 ;  /* 0x00000004280472a4 */ /* 0x000fe6000f8e0214 */
[----:B------:R-:W-:Y:S01]  /*4d30*/  IMAD.MOV R3, RZ, RZ, -R13 ;  /* 0x000000ffff037224 */ /* 0x000fe200078e0a0d */
[----:B------:R-:W-:Y:S03]  /*4d40*/  USHF.L.U32 UR34, UR4, 0x7, URZ ;  /* 0x0000000704227899 */ /* 0x000fe600080006ff */
[C---:B------:R-:W-:Y:S05]  /*4d50*/  IMAD R0, R8.reuse, R3, R0 ;  /* 0x0000000308007224 */ /* 0x040fea00078e0200 */
[----:B------:R-:W-:Y:S11]  /*4d60*/  ISETP.GT.U32.AND P1, PT, R8, R0, PT ;  /* 0x000000000800720c */ /* 0x000ff60003f24070 */
[----:B------:R-:W-:Y:S02]  /*4d70*/  @!UPT UIADD3 URZ, UPT, UPT, URZ, URZ, URZ ;  /* 0x000000fffffff290 */ /* 0x000fe4000fffe0ff */
[-C--:B------:R-:W-:Y:S01]  /*4d80*/  @!P1 IADD3 R0, PT, PT, R0, -R8.reuse, RZ ;  /* 0x8000000800009210 */ /* 0x080fe20007ffe0ff */
[----:B------:R-:W-:Y:S01]  /*4d90*/  @!P1 VIADD R13, R13, 0x1 ;  /* 0x000000010d0d9836 */ /* 0x000fe20000000000 */
[----:B------:R-:W-:Y:S02]  /*4da0*/  ISETP.NE.U32.AND P1, PT, RZ, UR42, PT ;  /* 0x0000002aff007c0c */ /* 0x000fe4000bf25070 */
[----:B------:R-:W-:Y:S02]  /*4db0*/  ISETP.GE.U32.AND P2, PT, R0, R8, PT ;  /* 0x000000080000720c */ /* 0x000fe40003f46070 */
[----:B------:R-:W-:Y:S02]  /*4dc0*/  ISETP.NE.AND.EX P1, PT, RZ, UR43, PT, P1 ;  /* 0x0000002bff007c0c */ /* 0x000fe4000bf25310 */
[----:B------:R-:W-:Y:S09]  /*4dd0*/  SHF.L.U32 R8, R10, 0x1f, RZ ;  /* 0x0000001f0a087819 */ /* 0x000ff200000006ff */
[----:B------:R-:W-:Y:S04]  /*4de0*/  @P2 IADD3 R13, PT, PT, R13, 0x1, RZ ;  /* 0x000000010d0d2810 */ /* 0x000fe80007ffe0ff */
[----:B------:R-:W-:Y:S11]  /*4df0*/  R2UR UR37, R13 ;  /* 0x000000000d2572ca */ /* 0x000ff600000e0000 */
[----:B------:R-:W-:Y:S02]  /*4e00*/  @!UPT UIADD3 URZ, UPT, UPT, URZ, URZ, URZ ;  /* 0x000000fffffff290 */ /* 0x000fe4000fffe0ff */
[----:B------:R-:W-:Y:S02]  /*4e10*/  @!UP0 UIADD3 UR37, UPT, UPT, -UR37, URZ, URZ ;  /* 0x000000ff25258290 */ /* 0x000fe4000fffe1ff */
[----:B------:R-:W-:Y:S04]  /*4e20*/  @!UP2 ULOP3.LUT UR37, URZ, UR41, URZ, 0x33, !UPT ;  /* 0x00000029ff25a292 */ /* 0x000fe8000f8e33ff */
[----:B------:R-:W-:Y:S04]  /*4e30*/  UIADD3 UR5, UPT, UPT, -UR37, URZ, URZ ;  /* 0x000000ff25057290 */ /* 0x000fe8000fffe1ff */
[----:B------:R-:W-:Y:S01]  /*4e40*/  UIMAD UR36, UR41, UR5, UR36 ;  /* 0x00000005292472a4 */ /* 0x000fe2000f8e0224 */
[----:B------:R-:W-:Y:S11]  /*4e50*/  BRA.U !UP4, `(.L_x_68) ;  /* 0x000000010c387547 */ /* 0x000ff6000b800000 */
[----:B------:R-:W-:Y:S01]  /*4e60*/  UPLOP3.LUT UP1, UPT, UPT, UPT, UP6, 0x80, 0x8 ;  /* 0x000000000008789c */ /* 0x000fe20003f2f060 */
[----:B------:R-:W-:Y:S01]  /*4e70*/  HFMA2 R0, -RZ, RZ, 0, 5.9604644775390625e-08 ;  /* 0x00000001ff007431 */ /* 0x000fe200000001ff */
[----:B------:R-:W1:Y:S01]  /*4e80*/  LDCU.64 UR8, c[0x0][0x358] ;  /* 0x00006b00ff0877ac */ /* 0x000e620008000a00 */
[----:B------:R-:W-:Y:S03]  /*4e90*/  IMAD.MOV.U32 R55, RZ, RZ, 0x1 ;  /* 0x00000001ff377424 */ /* 0x000fe600078e00ff */
[----:B------:R-:W-:Y:S05]  /*4ea0*/  PLOP3.LUT P2, PT, PT, PT, UP1, 0x80, 0x8 ;  /* 0x000000000008781c */ /* 0x000fea0003f4f018 */
[----:B------:R-:W2:Y:S01]  /*4eb0*/  @UP1 LDCU.64 UR4, c[0x0][0x888] ;  /* 0x00011100ff0417ac */ /* 0x000ea20008000a00 */
[----:B------:R-:W-:Y:S07]  /*4ec0*/  @UP1 UIMAD UR6, UR49, UR42, URZ ;  /* 0x0000002a310612a4 */ /* 0x000fee000f8e02ff */
[----:B------:R-:W-:Y:S01]  /*4ed0*/  @!P2 PRMT R55, R0, 0x7610, R55 ;  /* 0x000076100037a816 */ /* 0x000fe20000000037 */
[----:B--2---:R-:W-:Y:S06]  /*4ee0*/  @UP1 UIMAD.WIDE UR4, UR6, 0x4, UR4 ;  /* 0x00000004060418a5 */ /* 0x004fec000f8e0204 */
[----:B------:R-:W-:Y:S01]  /*4ef0*/  IMAD.U32 R12, RZ, RZ, UR4 ;  /* 0x00000004ff0c7e24 */ /* 0x000fe2000f8e00ff */
[----:B------:R-:W-:Y:S04]  /*4f00*/  MOV R13, UR5 ;  /* 0x00000005000d7c02 */ /* 0x000fe80008000f00 */
[----:B------:R-:W2:Y:S01]  /*4f10*/  @!UP1 LDCU UR4, c[0x0][0x880] ;  /* 0x00011000ff0497ac */ /* 0x000ea20008000800 */
[----:B-1---5:R1:W5:Y:S02]  /*4f20*/  @P2 LDG.E R27, desc[UR8][R12.64] ;  /* 0x000000080c1b2981 */ /* 0x022364000c1e1900 */
[----:B-12---:R-:W-:Y:S07]  /*4f30*/  @!P2 IMAD.U32 R27, RZ, RZ, UR4 ;  /* 0x00000004ff1bae24 */ /* 0x006fee000f8e00ff */
.L_x_68:
[----:B-----5:R-:W-:Y:S01]  /*4f40*/  @!P1 FSETP.EQ.AND P3, PT, R27, RZ, PT ;  /* 0x000000ff1b00920b */ /* 0x020fe20003f62000 */
[----:B------:R-:W-:Y:S01]  /*4f50*/  @!UPT UIADD3 URZ, UPT, UPT, URZ, URZ, URZ ;  /* 0x000000fffffff290 */ /* 0x000fe2000fffe0ff */
[----:B------:R-:W-:Y:S11]  /*4f60*/  @!P1 BRA `(.L_x_69) ;  /* 0x0000000000149947 */ /* 0x000ff60003800000 */
[----:B------:R-:W-:Y:S02]  /*4f70*/  LOP3.LUT P1, RZ, R55, 0xff, RZ, 0xc0, !PT ;  /* 0x000000ff37ff7812 */ /* 0x000fe4000782c0ff */
[----:B------:R-:W-:Y:S04]  /*4f80*/  PLOP3.LUT P3, PT, PT, PT, UP1, 0x80, 0x8 ;  /* 0x000000000008781c */ /* 0x000fe80003f6f018 */
[----:B------:R-:W-:Y:S07]  /*4f90*/  PLOP3.LUT P3, PT, P3, PT, PT, 0x8, 0x80 ;  /* 0x000000000080781c */ /* 0x000fee0001f6e170 */
[----:B------:R-:W-:Y:S11]  /*4fa0*/  @P1 FSETP.EQ.AND P3, PT, R27, RZ, PT ;  /* 0x000000ff1b00120b */ /* 0x000ff60003f62000 */
[----:B------:R-:W-:Y:S02]  /*4fb0*/  @!UPT UIADD3 URZ, UPT, UPT, URZ, URZ, URZ ;  /* 0x000000fffffff290 */ /* 0x000fe4000fffe0ff */
.L_x_69:
[----:B------:R-:W1:Y:S01]  /*4fc0*/  SYNCS.PHASECHK.TRANS64.TRYWAIT P1, [UR31+0xa0], R8 ;  /* 0x0000a008ff0075a7 */ /* 0x000e62000802111f */
[----:B------:R-:W-:Y:S04]  /*4fd0*/  ELECT P2, URZ, PT ;  /* 0x0000000000ff782f */ /* 0x000fe80003840000 */
[----:B------:R-:W-:Y:S01]  /*4fe0*/  PLOP3.LUT P2, PT, P3, P2, PT, 0xf2, 0x2f ;  /* 0x00000000002f781c */ /* 0x000fe20001f45e72 */
[----:B------:R-:W-:Y:S01]  /*4ff0*/  @!UPT UIADD3 URZ, UPT, UPT, URZ, URZ, URZ ;  /* 0x000000fffffff290 */ /* 0x000fe2000fffe0ff */
[----:B-1----:R-:W-:Y:S11]  /*5000*/  @!P1 BRA `(.L_x_70) ;  /* 0x0000004400d89947 */ /* 0x002ff60003800000 */
.L_x_162:
[----:B------:R-:W-:Y:S01]  /*5010*/  @!P2 IADD3 R3, P1, PT, R14, 0x580, RZ ;  /* 0x000005800e03a810 */ /* 0x000fe20007f3e0ff */
[----:B------:R-:W-:Y:S01]  /*5020*/  VOTEU.ALL UP0, P2 ;  /* 0x0000000000ff7886 */ /* 0x000fe20001000000 */
[----:B------:R-:W-:Y:S01]  /*5030*/  UMOV UR6, 0x0 ;  /* 0x0000000000067882 */ /* 0x000fe20000000000 */
[----:B------:R-:W-:Y:S01]  /*5040*/  UMOV UR7, 0x10000000 ;  /* 0x1000000000077882 */ /* 0x000fe20000000000 */
[----:B------:R-:W-:Y:S01]  /*5050*/  @!P2 R2UR UR5, R3 ;  /* 0x000000000305a2ca */ /* 0x000fe200000e0000 */
[----:B-1----:R-:W-:Y:S01]  /*5060*/  @!P2 IMAD.X R0, RZ, RZ, R15, P1 ;  /* 0x000000ffff00a224 */ /* 0x002fe200008e060f */
[----:B------:R-:W-:Y:S01]  /*5070*/  @!UP0 UIADD3 UR32, UPT, UPT, UR31, 0x200, URZ ;  /* 0x000002001f208890 */ /* 0x000fe2000fffe0ff */
[----:B------:R-:W-:Y:S03]  /*5080*/  VOTEU.ALL UP0, P2 ;  /* 0x0000000000ff7886 */ /* 0x000fe60001000000 */
[----:B------:R-:W-:Y:S01]  /*5090*/  @!P2 R2UR UR4, R0 ;  /* 0x000000000004a2ca */ /* 0x000fe200000e0000 */
[----:B------:R-:W-:Y:S06]  /*50a0*/  @!P2 IMAD.MOV.U32 R0, RZ, RZ, 0x1000 ;  /* 0x00001000ff00a424 */ /* 0x000fec00078e00ff */
[----:B------:R-:W-:Y:S06]  /*50b0*/  IMAD.U32 R12, RZ, RZ, UR5 ;  /* 0x00000005ff0c7e24 */ /* 0x000fec000f8e00ff */
[----:B------:R-:W-:Y:S01]  /*50c0*/  IMAD.U32 R13, RZ, RZ, UR4 ;  /* 0x00000004ff0d7e24 */ /* 0x000fe2000f8e00ff */
[----:B------:R-:W-:Y:S04]  /*50d0*/  @!P2 R2UR UR4, R12 ;  /* 0x000000000c04a2ca */ /* 0x000fe800000e0000 */
[----:B------:R-:W-:Y:S11]  /*50e0*/  @!P2 R2UR UR5, R13 ;  /* 0x000000000d05a2ca */ /* 0x000ff600000e0000 */
[----:B------:R-:W-:Y:S02]  /*50f0*/  @!UPT UIADD3 URZ, UPT, UPT, URZ, URZ, URZ ;  /* 0x000000fffffff290 */ /* 0x000fe4000fffe0ff */
[----:B------:R1:W-:Y:S01]  /*5100*/  @!UP0 UTMALDG.4D [UR32], [UR4], desc[UR6] ;  /* 0x00000620040085b4 */ /* 0x0003e20008019000 */
[----:B------:R1:W-:Y:S01]  /*5110*/  @!P2 SYNCS.ARRIVE.TRANS64.RED.A0TR RZ, [UR31+0x80], R0 ;  /* 0x00008000ffffa9a7 */ /* 0x0003e2000830041f */
[----:B------:R-:W-:Y:S01]  /*5120*/  SYNCS.ARRIVE.TRANS64.RED.A1T0 RZ, [UR61], RZ ;  /* 0x000000ffffff79a7 */ /* 0x000fe2000810043d */
[----:B------:R-:W2:Y:S02]  /*5130*/  SYNCS.PHASECHK.TRANS64.TRYWAIT P1, [UR31+0xa8], R8 ;  /* 0x0000a808ff0075a7 */ /* 0x000ea4000802111f */
[----:B-12---:R-:W-:Y:S05]  /*5140*/  @!P1 BRA `(.L_x_71) ;  /* 0x0000004400a09947 */ /* 0x006fea0003800000 */
.L_x_164:
[----:B------:R-:W-:Y:S01]  /*5150*/  @!P2 IADD3 R3, P1, PT, R14, 0x580, RZ ;  /* 0x000005800e03a810 */ /* 0x000fe20007f3e0ff */
[----:B------:R-:W-:Y:S01]  /*5160*/  VOTEU.ALL UP0, P2 ;  /* 0x0000000000ff7886 */ /* 0x000fe20001000000 */
[----:B------:R-:W-:Y:S01]  /*5170*/  UMOV UR6, 0x0 ;  /* 0x0000000000067882 */ /* 0x000fe20000000000 */
[----:B------:R-:W-:Y:S01]  /*5180*/  UMOV UR7, 0x10000000 ;  /* 0x1000000000077882 */ /* 0x000fe20000000000 */
[----:B------:R-:W-:Y:S01]  /*5190*/  @!P2 R2UR UR5, R3 ;  /* 0x000000000305a2ca */ /* 0x000fe200000e0000 */
[----:B-1----:R-:W-:Y:S01]  /*51a0*/  @!P2 IMAD.X R0, RZ, RZ, R15, P1 ;  /* 0x000000ffff00a224 */ /* 0x002fe200008e060f */
[----:B------:R-:W-:Y:S02]  /*51b0*/  @!UP0 UIADD3 UR26, UPT, UPT, UR34, 0x20, URZ ;  /* 0x00000020221a8890 */ /* 0x000fe4000fffe0ff */
[----:B------:R-:W-:Y:S02]  /*51c0*/  @!UP0 UIADD3 UR24, UPT, UPT, UR31, 0x1200, URZ ;  /* 0x000012001f188890 */ /* 0x000fe4000fffe0ff */
[----:B------:R-:W-:Y:S01]  /*51d0*/  @!P2 R2UR UR4, R0 ;  /* 0x000000000004a2ca */ /* 0x000fe200000e0000 */
[----:B------:R-:W-:Y:S01]  /*51e0*/  VOTEU.ALL UP0, P2 ;  /* 0x0000000000ff7886 */ /* 0x000fe20001000000 */
[----:B------:R-:W-:Y:S01]  /*51f0*/  @!P2 IMAD.MOV.U32 R0, RZ, RZ, 0x1000 ;  /* 0x00001000ff00a424 */ /* 0x000fe200078e00ff */
[----:B------:R-:W-:Y:S01]  /*5200*/  UMOV UR27, UR35 ;  /* 0x00000023001b7c82 */ /* 0x000fe20008000000 */
[----:B------:R-:W-:Y:S01]  /*5210*/  UMOV UR28, UR36 ;  /* 0x00000024001c7c82 */ /* 0x000fe20008000000 */
[----:B------:R-:W-:Y:S02]  /*5220*/  UMOV UR29, UR37 ;  /* 0x00000025001d7c82 */ /* 0x000fe40008000000 */
        /* <DEDUP_REMOVED lines=10> */
.L_x_166:
        /* <DEDUP_REMOVED lines=22> */
[----:B--2---:R-:W-:Y:S01]  /*5430*/  @P0 SHF.R.U32.HI R0, RZ, 0x10, R5 ;  /* 0x00000010ff000819 */ /* 0x004fe20000011605 */
[----:B------:R-:W2:Y:S03]  /*5440*/  SYNCS.PHASECHK.TRANS64.TRYWAIT P1, [UR31+0xb8], R8 ;  /* 0x0000b808ff0075a7 */ /* 0x000ea6000802111f */
[----:B------:R-:W-:Y:S01]  /*5450*/  @P0 R2UR UR49, R0 ;  /* 0x00000000003102ca */ /* 0x000fe200000e0000 */
[----:B------:R-:W-:Y:S03]  /*5460*/  @!UPT UIADD3 URZ, UPT, UPT, URZ, URZ, URZ ;  /* 0x000000fffffff290 */ /* 0x000fe6000fffe0ff */
[----:B-12---:R-:W-:Y:S11]  /*5470*/  @!P1 BRA `(.L_x_73) ;  /* 0x0000004400049947 */ /* 0x006ff60003800000 */
.L_x_168:
[----:B------:R-:W-:Y:S01]  /*5480*/  @!P2 IADD3 R3, P0, PT, R14, 0x580, RZ ;  /* 0x000005800e03a810 */ /* 0x000fe20007f1e0ff */
[----:B------:R-:W-:Y:S01]  /*5490*/  VOTEU.ALL UP0, P2 ;  /* 0x0000000000ff7886 */ /* 0x000fe20001000000 */
[----:B------:R-:W-:Y:S01]  /*54a0*/  UMOV UR6, 0x0 ;  /* 0x0000000000067882 */ /* 0x000fe20000000000 */
[----:B------:R-:W-:Y:S01]  /*54b0*/  UMOV UR7, 0x10000000 ;  /* 0x1000000000077882 */ /* 0x000fe20000000000 */
[----:B------:R-:W-:Y:S01]  /*54c0*/  @!P2 R2UR UR5, R3 ;  /* 0x000000000305a2ca */ /* 0x000fe200000e0000 */
[----:B-1----:R-:W-:Y:S01]  /*54d0*/  @!P2 IMAD.X R0, RZ, RZ, R15, P0 ;  /* 0x000000ffff00a224 */ /* 0x002fe200000e060f */
[----:B------:R-:W-:Y:S01]  /*54e0*/  @!UP0 UIADD3 UR10, UPT, UPT, UR34, 0x60, URZ ;  /* 0x00000060220a8890 */ /* 0x000fe2000fffe0ff */
[----:B------:R-:W-:Y:S01]  /*54f0*/  LOP3.LUT P0, RZ, R6, 0x1, RZ, 0xc0, !PT ;  /* 0x0000000106ff7812 */ /* 0x000fe2000780c0ff */
[----:B------:R-:W-:Y:S01]  /*5500*/  @!UP0 UIADD3 UR8, UPT, UPT, UR31, 0x3200, URZ ;  /* 0x000032001f088890 */ /* 0x000fe2000fffe0ff */
[----:B------:R-:W-:Y:S01]  /*5510*/  LOP3.LUT R10, R10, 0x1, RZ, 0x3c, !PT ;  /* 0x000000010a0a7812 */ /* 0x000fe200078e3cff */
[----:B------:R-:W-:Y:S01]  /*5520*/  @!UP0 UIADD3 UR9, UPT, UPT, UR31, 0x98, URZ ;  /* 0x000000981f098890 */ /* 0x000fe2000fffe0ff */
[----:B------:R-:W-:Y:S01]  /*5530*/  @!P2 R2UR UR4, R0 ;  /* 0x000000000004a2ca */ /* 0x000fe200000e0000 */
[----:B------:R-:W-:Y:S01]  /*5540*/  VOTEU.ALL UP0, P2 ;  /* 0x0000000000ff7886 */ /* 0x000fe20001000000 */
[----:B------:R-:W-:Y:S01]  /*5550*/  UMOV UR11, UR35 ;  /* 0x00000023000b7c82 */ /* 0x000fe20008000000 */
[----:B------:R-:W-:Y:S01]  /*5560*/  UMOV UR12, UR36 ;  /* 0x00000024000c7c82 */ /* 0x000fe20008000000 */
[----:B------:R-:W-:Y:S01]  /*5570*/  UMOV UR13, UR37 ;  /* 0x00000025000d7c82 */ /* 0x000fe20008000000 */
[----:B------:R-:W-:Y:S01]  /*5580*/  UIADD3 UR20, UPT, UPT, UR14, UR55, URZ ;  /* 0x000000370e147290 */ /* 0x000fe2000fffe0ff */
[----:B------:R-:W-:Y:S01]  /*5590*/  IMAD.U32 R12, RZ, RZ, UR5 ;  /* 0x00000005ff0c7e24 */ /* 0x000fe2000f8e00ff */
[----:B------:R-:W-:Y:S01]  /*55a0*/  UIADD3 UR24, UPT, UPT, UR15, UR54, URZ ;  /* 0x000000360f187290 */ /* 0x000fe2000fffe0ff */
[----:B------:R-:W-:Y:S01]  /*55b0*/  LOP3.LUT R9, R9, 0x1, RZ, 0x3c, !PT ;  /* 0x0000000109097812 */ /* 0x000fe200078e3cff */
[----:B------:R-:W-:Y:S04]  /*55c0*/  UPLOP3.LUT UP2, UPT, UPT, UPT, UPT, 0x80, 0x8 ;  /* 0x000000000008789c */ /* 0x000fe80003f4f070 */
[----:B------:R-:W-:Y:S01]  /*55d0*/  IMAD.U32 R13, RZ, RZ, UR4 ;  /* 0x00000004ff0d7e24 */ /* 0x000fe2000f8e00ff */
[----:B------:R-:W-:Y:S04]  /*55e0*/  @!P2 R2UR UR4, R12 ;  /* 0x000000000c04a2ca */ /* 0x000fe800000e0000 */
[----:B------:R-:W-:Y:S11]  /*55f0*/  @!P2 R2UR UR5, R13 ;  /* 0x000000000d05a2ca */ /* 0x000ff600000e0000 */
[----:B------:R-:W-:Y:S02]  /*5600*/  @!UPT UIADD3 URZ, UPT, UPT, URZ, URZ, URZ ;  /* 0x000000fffffff290 */ /* 0x000fe4000fffe0ff */
[----:B------:R1:W-:Y:S01]  /*5610*/  @!UP0 UTMALDG.4D [UR8], [UR4], desc[UR6] ;  /* 0x00000608040085b4 */ /* 0x0003e20008019000 */
[----:B------:R1:W-:Y:S01]  /*5620*/  @!P2 SYNCS.ARRIVE.TRANS64.RED.A0TR RZ, [UR31+0x98], R2 ;  /* 0x00009802ffffa9a7 */ /* 0x0003e2000830041f */
[----:B------:R-:W-:Y:S01]  /*5630*/  SYNCS.ARRIVE.TRANS64.RED.A1T0 RZ, [UR58], RZ ;  /* 0x000000ffffff79a7 */ /* 0x000fe2000810043a */
[----:B------:R-:W-:Y:S05]  /*5640*/  @P0 BRA `(.L_x_74) ;  /* 0xffffffec00bc0947 */ /* 0x000fea000383ffff */
[----:B-1----:R-:W-:-:S04]  /*5650*/  SHF.L.U32 R2, R10, 0x1f, RZ ;  /* 0x0000001f0a027819 */ /* 0x002fc800000006ff */
[----:B------:R-:W1:Y:S02]  /*5660*/  SYNCS.PHASECHK.TRANS64.TRYWAIT P0, [UR31+0xa0], R2 ;  /* 0x0000a002ff0075a7 */ /* 0x000e64000800111f */
[----:B-1----:R-:W-:Y:S05]  /*5670*/  @!P0 BRA `(.L_x_75) ;  /* 0x00000040009c8947 */ /* 0x002fea0003800000 */
.L_x_170:
[----:B------:R-:W2:Y:S02]  /*5680*/  SYNCS.PHASECHK.TRANS64.TRYWAIT P0, [UR31+0xa8], R2 ;  /* 0x0000a802ff0075a7 */ /* 0x000ea4000800111f */
[----:B--2---:R-:W-:Y:S05]  /*5690*/  @!P0 BRA `(.L_x_76) ;  /* 0x0000004000ac8947 */ /* 0x004fea0003800000 */
.L_x_172:
[----:B------:R-:W2:Y:S02]  /*56a0*/  SYNCS.PHASECHK.TRANS64.TRYWAIT P0, [UR31+0xb0], R2 ;  /* 0x0000b002ff0075a7 */ /* 0x000ea4000800111f */
[----:B--2---:R-:W-:Y:S05]  /*56b0*/  @!P0 BRA `(.L_x_77) ;  /* 0x0000004000bc8947 */ /* 0x004fea0003800000 */
.L_x_174:
[----:B-1----:R-:W-:-:S07]  /*56c0*/  MOV R0, UR31 ;  /* 0x0000001f00007c02 */ /* 0x002fce0008000f00 */
.L_x_78:
[----:B-1----:R-:W-:-:S04]  /*56d0*/  SHF.L.U32 R2, R10, 0x1f, RZ ;  /* 0x0000001f0a027819 */ /* 0x002fc800000006ff */
[----:B------:R1:W2:Y:S03]  /*56e0*/  SYNCS.PHASECHK.TRANS64.TRYWAIT P0, [R0+URZ+0xb8], R2 ;  /* 0x0000b802000075a7 */ /* 0x0002a600080011ff */
[----:B--2---:R-:W-:Y:S05]  /*56f0*/  @!P0 NANOSLEEP.SYNCS 0x989680 ;  /* 0x009896800000895d */ /* 0x004fea0003900000 */
[----:B------:R-:W2:Y:S02]  /*5700*/  @!P0 SYNCS.PHASECHK.TRANS64 P0, [R0+URZ+0xb8], R2 ;  /* 0x0000b802000085a7 */ /* 0x000ea400080010ff */
[----:B--2---:R-:W-:Y:S05]  /*5710*/  @P0 EXIT ;  /* 0x000000000000094d */ /* 0x004fea0003800000 */
[----:B------:R-:W-:Y:S05]  /*5720*/  BRA `(.L_x_78) ;  /* 0xfffffffc00e87947 */ /* 0x000fea000383ffff */
.L_x_63:
[----:B------:R-:W-:-:S06]  /*5730*/  UISETP.GE.AND UP0, UPT, UR18, 0x4, UPT ;  /* 0x000000041200788c */ /* 0x000fcc000bf06270 */
[----:B------:R-:W-:-:S13]  /*5740*/  PLOP3.LUT P0, PT, PT, PT, UP0, 0x80, 0x8 ;  /* 0x000000000008781c */ /* 0x000fda0003f0f008 */
[----:B-1----:R-:W-:Y:S05]  /*5750*/  @!P0 EXIT ;  /* 0x000000000000894d */ /* 0x002fea0003800000 */
[----:B------:R-:W1:Y:S08]  /*5760*/  S2UR UR4, SR_CgaCtaId ;  /* 0x00000000000479c3 */ /* 0x000e700000008800 */
[----:B------:R-:W-:Y:S01]  /*5770*/  BAR.SYNC.DEFER_BLOCKING 0x6, 0xa0 ;  /* 0x0182800000007b1d */ /* 0x000fe20000010000 */
[C---:B------:R-:W-:Y:S01]  /*5780*/  IMAD.SHL.U32 R4, R54.reuse, 0x20, RZ ;  /* 0x0000002036047824 */ /* 0x040fe200078e00ff */
[----:B------:R-:W-:Y:S01]  /*5790*/  USHF.R.S32.HI UR52, URZ, 0x1f, UR5 ;  /* 0x0000001fff347899 */ /* 0x000fe20008011405 */
[C---:B------:R-:W-:Y:S01]  /*57a0*/  IMAD.SHL.U32 R0, R54.reuse, 0x4, RZ ;  /* 0x0000000436007824 */ /* 0x040fe200078e00ff */
[C---:B------:R-:W-:Y:S01]  /*57b0*/  LOP3.LUT P0, RZ, R54.reuse, 0x4, RZ, 0xc0, !PT ;  /* 0x0000000436ff7812 */ /* 0x040fe2000780c0ff */
[----:B------:R-:W-:Y:S01]  /*57c0*/  IMAD.SHL.U32 R53, R54, 0x10, RZ ;  /* 0x0000001036357824 */ /* 0x000fe200078e00ff */
[----:B------:R-:W-:Y:S01]  /*57d0*/  UMOV UR48, 0x400 ;  /* 0x0000040000307882 */ /* 0x000fe20000000000 */
[----:B------:R-:W-:Y:S01]  /*57e0*/  LOP3.LUT R3, R4, 0xc0, RZ, 0xc0, !PT ;  /* 0x000000c004037812 */ /* 0x000fe200078ec0ff */
[----:B------:R-:W2:Y:S01]  /*57f0*/  LDC.64 R42, c[0x0][0x8b0] ;  /* 0x00022c00ff2a7b82 */ /* 0x000ea20000000a00 */
[----:B------:R-:W3:Y:S01]  /*5800*/  LDCU.64 UR6, c[0x0][0x890] ;  /* 0x00011200ff0677ac */ /* 0x000ee20008000a00 */
[----:B------:R-:W-:Y:S01]  /*5810*/  LOP3.LUT R53, R53, 0x600, RZ, 0xc0, !PT ;  /* 0x0000060035357812 */ /* 0x000fe200078ec0ff */
[----:B------:R-:W-:Y:S01]  /*5820*/  IMAD.U32 R23, R54, 0x10000, RZ ;  /* 0x0001000036177824 */ /* 0x000fe200078e00ff */
[----:B------:R-:W-:Y:S01]  /*5830*/  LOP3.LUT R0, R3, 0x18, R0, 0xf8, !PT ;  /* 0x0000001803007812 */ /* 0x000fe200078ef800 */
[----:B------:R-:W-:Y:S01]  /*5840*/  IMAD.MOV.U32 R61, RZ, RZ, 0x20 ;  /* 0x00000020ff3d7424 */ /* 0x000fe200078e00ff */
[----:B------:R-:W-:Y:S01]  /*5850*/  SHF.R.U32.HI R3, RZ, 0x1, R54 ;  /* 0x00000001ff037819 */ /* 0x000fe20000011636 */
[----:B------:R-:W-:Y:S01]  /*5860*/  ULEA.HI UR52, UR52, UR5, URZ, 0x7 ;  /* 0x0000000534347291 */ /* 0x000fe2000f8f38ff */
[----:B------:R-:W4:Y:S01]  /*5870*/  LDC.64 R40, c[0x0][0x8a8] ;  /* 0x00022a00ff287b82 */ /* 0x000f220000000a00 */
[--C-:B------:R-:W-:Y:S01]  /*5880*/  LOP3.LUT R53, R53, 0x20, R4.reuse, 0xf8, !PT ;  /* 0x0000002035357812 */ /* 0x100fe200078ef804 */
[----:B------:R-:W-:Y:S01]  /*5890*/  IMAD.MOV.U32 R52, RZ, RZ, 0x1 ;  /* 0x00000001ff347424 */ /* 0x000fe200078e00ff */
[----:B------:R-:W-:Y:S01]  /*58a0*/  LOP3.LUT R0, R0, 0x8, R3, 0x78, !PT ;  /* 0x0000000800007812 */ /* 0x000fe200078e7803 */
[----:B------:R-:W-:Y:S01]  /*58b0*/  IMAD.MOV.U32 R22, RZ, RZ, RZ ;  /* 0x000000ffff167224 */ /* 0x000fe200078e00ff */
[----:B------:R-:W-:-:S02]  /*58c0*/  LOP3.LUT R53, R53, 0x100, R4, 0xf8, !PT ;  /* 0x0000010035357812 */ /* 0x000fc400078ef804 */
[----:B------:R-:W-:Y:S01]  /*58d0*/  CS2R R50, SRZ ;  /* 0x0000000000327805 */ /* 0x000fe2000001ff00 */
[----:B-1----:R-:W-:Y:S01]  /*58e0*/  ULEA UR48, UR4, UR48, 0x18 ;  /* 0x0000003004307291 */ /* 0x002fe2000f8ec0ff */
[----:B------:R-:W-:Y:S01]  /*58f0*/  LOP3.LUT R54, R54, 0x60, RZ, 0xc0, !PT ;  /* 0x0000006036367812 */ /* 0x000fe200078ec0ff */
[----:B------:R-:W1:Y:S01]  /*5900*/  LDCU UR61, c[0x0][0x370] ;  /* 0x00006e00ff3d77ac */ /* 0x000e620008000800 */
[----:B------:R-:W-:Y:S01]  /*5910*/  LOP3.LUT R53, R53, R0, RZ, 0xfc, !PT ;  /* 0x0000000035357212 */ /* 0x000fe200078efcff */
[----:B---3--:R-:W-:Y:S01]  /*5920*/  IMAD.U32 R58, RZ, RZ, UR6 ;  /* 0x00000006ff3a7e24 */ /* 0x008fe2000f8e00ff */
[----:B------:R-:W-:Y:S01]  /*5930*/  LOP3.LUT R23, R23, 0x600000, RZ, 0xc0, !PT ;  /* 0x0060000017177812 */ /* 0x000fe200078ec0ff */
[----:B------:R-:W-:Y:S01]  /*5940*/  UIADD3 UR4, UPT, UPT, UR48, 0x200, URZ ;  /* 0x0000020030047890 */ /* 0x000fe2000fffe0ff */
[----:B------:R-:W-:Y:S01]  /*5950*/  IMAD.U32 R57, RZ, RZ, UR7 ;  /* 0x00000007ff397e24 */ /* 0x000fe2000f8e00ff */
[----:B------:R-:W-:Y:S01]  /*5960*/  SEL R61, R61, 0xffffffe0, !P0 ;  /* 0xffffffe03d3d7807 */ /* 0x000fe20004000000 */
[----:B------:R-:W3:Y:S01]  /*5970*/  LDS R2, [UR48+0x120] ;  /* 0x00012030ff027984 */ /* 0x000ee20008000800 */
[----:B------:R-:W1:Y:S02]  /*5980*/  LDCU UR45, c[0x0][0xb0c] ;  /* 0x00016180ff2d77ac */ /* 0x000e640008000800 */
[----:B------:R-:W-:Y:S01]  /*5990*/  IMAD.U32 R60, RZ, RZ, UR4 ;  /* 0x00000004ff3c7e24 */ /* 0x000fe2000f8e00ff */
[----:B------:R-:W1:Y:S01]  /*59a0*/  LDCU UR38, c[0x0][0xb30] ;  /* 0x00016600ff2677ac */ /* 0x000e620008000800 */
[----:B------:R-:W1:Y:S01]  /*59b0*/  LDCU UR63, c[0x0][0x388] ;  /* 0x00007100ff3f77ac */ /* 0x000e620008000800 */
[----:B------:R-:W1:Y:S01]  /*59c0*/  LDCU.64 UR54, c[0x0][0x888] ;  /* 0x00011100ff3677ac */ /* 0x000e620008000a00 */
[----:B------:R-:W1:Y:S01]  /*59d0*/  LDCU.64 UR46, c[0x0][0xb28] ;  /* 0x00016500ff2e77ac */ /* 0x000e620008000a00 */
[----:B------:R-:W1:Y:S01]  /*59e0*/  LDCU.128 UR56, c[0x0][0xb10] ;  /* 0x00016200ff3877ac */ /* 0x000e620008000c00 */
[----:B------:R-:W1:Y:S01]  /*59f0*/  LDCU UR60, c[0x0][0x374] ;  /* 0x00006e80ff3c77ac */ /* 0x000e620008000800 */
[----:B------:R-:W-:Y:S01]  /*5a00*/  USHF.R.S32.HI UR52, URZ, 0x7, UR52 ;  /* 0x00000007ff347899 */ /* 0x000fe20008011434 */
[----:B------:R-:W-:Y:S01]  /*5a10*/  UMOV UR53, URZ ;  /* 0x000000ff00357c82 */ /* 0x000fe20008000000 */
[----:B------:R-:W-:Y:S01]  /*5a20*/  UMOV UR50, URZ ;  /* 0x000000ff00327c82 */ /* 0x000fe20008000000 */
[C---:B---3--:R-:W-:Y:S01]  /*5a30*/  VIADD R3, R2.reuse, 0x80 ;  /* 0x0000008002037836 */ /* 0x048fe20000000000 */
[----:B------:R-:W-:-:S04]  /*5a40*/  LOP3.LUT R2, R2, 0xffff, RZ, 0xc0, !PT ;  /* 0x0000ffff02027812 */ /* 0x000fc800078ec0ff */
[----:B------:R-:W-:-:S05]  /*5a50*/  LOP3.LUT R3, R3, 0xffff, RZ, 0xc0, !PT ;  /* 0x0000ffff03037812 */ /* 0x000fca00078ec0ff */
[----:B-12-4-:R3:W-:Y:S02]  /*5a60*/  STL.64 [R1], R2 ;  /* 0x0000000201007387 */ /* 0x0167e40000100a00 */
.L_x_122:
[----:B---3--:R-:W-:Y:S04]  /*5a70*/  SHF.L.U32 R2, R50, 0x1f, RZ ;  /* 0x0000001f32027819 */ /* 0x008fe800000006ff */
[----:B-1----:R-:W1:Y:S02]  /*5a80*/  SYNCS.PHASECHK.TRANS64.TRYWAIT P0, [UR48+0xd0], R2 ;  /* 0x0000d002ff0075a7 */ /* 0x002e640008001130 */
[----:B-1----:R-:W-:Y:S05]  /*5a90*/  @!P0 BRA `(.L_x_79) ;  /* 0x0000003c00dc8947 */ /* 0x002fea0003800000 */
.L_x_176:
[----:B------:R-:W2:Y:S01]  /*5aa0*/  LDS.128 R44, [UR48+0x110] ;  /* 0x00011030ff2c7984 */ /* 0x000ea20008000c00 */
[----:B------:R-:W-:Y:S01]  /*5ab0*/  UIADD3 UR4, UPT, UPT, UR48, 0xd8, URZ ;  /* 0x000000d830047890 */ /* 0x000fe2000fffe0ff */
[----:B-1----:R-:W-:Y:S01]  /*5ac0*/  IMAD R2, R22, 0x4, R1 ;  /* 0x0000000416027824 */ /* 0x002fe200078e0201 */
[----:B------:R-:W-:Y:S01]  /*5ad0*/  UISETP.GE.AND UP1, UPT, UR39, 0x1, UPT ;  /* 0x000000012700788c */ /* 0x000fe2000bf26270 */
[----:B------:R-:W-:Y:S01]  /*5ae0*/  @!PT LDS RZ, [RZ] ;  /* 0x00000000fffff984 */ /* 0x000fe20000000800 */
[----:B------:R-:W-:Y:S01]  /*5af0*/  @!PT LDS RZ, [RZ] ;  /* 0x00000000fffff984 */ /* 0x000fe20000000800 */
[----:B------:R-:W-:Y:S01]  /*5b00*/  @!PT LDS RZ, [RZ] ;  /* 0x00000000fffff984 */ /* 0x000fe20000000800 */
[----:B------:R-:W-:Y:S01]  /*5b10*/  @!PT LDS RZ, [RZ] ;  /* 0x00000000fffff984 */ /* 0x000fe20000000800 */
[----:B------:R1:W-:Y:S06]  /*5b20*/  MEMBAR.ALL.CTA ;  /* 0x0000000000007992 */ /* 0x0003ec0000008000 */
[----:B-1----:R-:W1:Y:S01]  /*5b30*/  FENCE.VIEW.ASYNC.S ;  /* 0x00000000000073c6 */ /* 0x002e620000000000 */
[----:B------:R-:W-:Y:S09]  /*5b40*/  UPRMT UR4, URZ, 0x654, UR4 ;  /* 0x00000654ff047896 */ /* 0x000ff20008000004 */
[----:B-1----:R-:W-:Y:S01]  /*5b50*/  SYNCS.ARRIVE.TRANS64.RED.A1T0 RZ, [UR4], RZ ;  /* 0x000000ffffff79a7 */ /* 0x002fe20008100404 */
[----:B------:R-:W5:Y:S01]  /*5b60*/  LDL R2, [R2] ;  /* 0x0000000002027983 */ /* 0x000f620000100800 */
[----:B--2---:R-:W-:Y:S11]  /*5b70*/  LOP3.LUT P0, RZ, R46, 0x1, RZ, 0xc0, !PT ;  /* 0x000000012eff7812 */ /* 0x004ff6000780c0ff */
[----:B------:R-:W-:Y:S02]  /*5b80*/  @!UPT UIADD3 URZ, UPT, UPT, URZ, URZ, URZ ;  /* 0x000000fffffff290 */ /* 0x000fe4000fffe0ff */
[----:B------:R-:W-:Y:S01]  /*5b90*/  VOTEU.ANY UP0, P0 ;  /* 0x0000000000ff7886 */ /* 0x000fe20000000100 */
[----:B------:R-:W-:Y:S11]  /*5ba0*/  PLOP3.LUT P0, PT, PT, PT, UP0, 0x80, 0x8 ;  /* 0x000000000008781c */ /* 0x000ff60003f0f008 */
[----:B------:R-:W-:Y:S02]  /*5bb0*/  @!UPT UIADD3 URZ, UPT, UPT, URZ, URZ, URZ ;  /* 0x000000fffffff290 */ /* 0x000fe4000fffe0ff */
[----:B------:R-:W-:Y:S02]  /*5bc0*/  @P0 MOV R3, R44 ;  /* 0x0000002c00030202 */ /* 0x000fe40000000f00 */
[----:B------:R-:W-:Y:S02]  /*5bd0*/  @P0 LOP3.LUT R0, R45, 0xffff, RZ, 0xc0, !PT ;  /* 0x0000ffff2d000812 */ /* 0x000fe400078ec0ff */
[----:B------:R-:W-:Y:S02]  /*5be0*/  @P0 R2UR UR5, R3 ;  /* 0x00000000030502ca */ /* 0x000fe400000e0000 */
[----:B------:R-:W-:Y:S01]  /*5bf0*/  @P0 R2UR UR4, R0 ;  /* 0x00000000000402ca */ /* 0x000fe200000e0000 */
[----:B------:R-:W-:Y:S05]  /*5c00*/  IMAD.U32 R0, RZ, RZ, UR52 ;  /* 0x00000034ff007e24 */ /* 0x000fea000f8e00ff */
[----:B------:R-:W-:Y:S05]  /*5c10*/  IABS R3, R0 ;  /* 0x0000000000037213 */ /* 0x000fea0000000000 */
[----:B------:R-:W-:Y:S02]  /*5c20*/  @UP0 UMOV UR37, UR5 ;  /* 0x0000000500250c82 */ /* 0x000fe40008000000 */
[----:B------:R-:W-:Y:S01]  /*5c30*/  @UP0 UMOV UR36, UR4 ;  /* 0x0000000400240c82 */ /* 0x000fe20008000000 */
[----:B------:R-:W-:Y:S05]  /*5c40*/  BRA.U !UP1, `(.L_x_80) ;  /* 0x0000000109cc7547 */ /* 0x000fea000b800000 */
[----:B------:R-:W1:Y:S01]  /*5c50*/  LDCU UR9, c[0x0][0xb20] ;  /* 0x00016400ff0977ac */ /* 0x000e620008000800 */
[----:B------:R-:W-:Y:S02]  /*5c60*/  UIMAD.WIDE.U32 UR4, UR60, UR59, URZ ;  /* 0x0000003b3c0472a5 */ /* 0x000fe4000f8e00ff */
[----:B------:R-:W-:Y:S02]  /*5c70*/  UIMAD.WIDE.U32 UR6, UR61, UR56, URZ ;  /* 0x000000383d0672a5 */ /* 0x000fe4000f8e00ff */
[----:B------:R-:W-:Y:S02]  /*5c80*/  UIMAD.WIDE.U32 UR10, UR36, UR59, URZ ;  /* 0x0000003b240a72a5 */ /* 0x000fe4000f8e00ff */
[----:B------:R-:W-:Y:S02]  /*5c90*/  UISETP.NE.AND UP0, UPT, UR58, 0x1, UPT ;  /* 0x000000013a00788c */ /* 0x000fe4000bf05270 */
[----:B------:R-:W-:Y:S02]  /*5ca0*/  UISETP.NE.AND UP1, UPT, UR45, 0x1, UPT ;  /* 0x000000012d00788c */ /* 0x000fe4000bf25270 */
[----:B------:R-:W-:Y:S02]  /*5cb0*/  UISETP.NE.AND UP2, UPT, UR39, 0x1, UPT ;  /* 0x000000012700788c */ /* 0x000fe4000bf45270 */
[----:B------:R-:W-:Y:S01]  /*5cc0*/  UIMAD.WIDE.U32 UR12, UR37, UR56, URZ ;  /* 0x00000038250c72a5 */ /* 0x000fe2000f8e00ff */
[----:B------:R-:W-:Y:S01]  /*5cd0*/  UMOV UR4, UR5 ;  /* 0x0000000500047c82 */ /* 0x000fe20008000000 */
[----:B------:R-:W-:Y:S01]  /*5ce0*/  UMOV UR6, UR11 ;  /* 0x0000000b00067c82 */ /* 0x000fe20008000000 */
[----:B-1----:R-:W-:Y:S03]  /*5cf0*/  USHF.R.U32.HI UR8, URZ, UR9, UR4 ;  /* 0x00000009ff087299 */ /* 0x002fe60008011604 */
[----:B------:R-:W-:Y:S02]  /*5d00*/  UMOV UR4, UR7 ;  /* 0x0000000700047c82 */ /* 0x000fe40008000000 */
[----:B------:R-:W-:Y:S02]  /*5d10*/  USHF.R.U32.HI UR5, URZ, UR57, UR4 ;  /* 0x00000039ff057299 */ /* 0x000fe40008011604 */
[----:B------:R-:W-:Y:S02]  /*5d20*/  USEL UR4, UR60, UR8, !UP0 ;  /* 0x000000083c047287 */ /* 0x000fe4000c000000 */
[----:B------:R-:W-:Y:S02]  /*5d30*/  USHF.R.U32.HI UR8, URZ, UR9, UR6 ;  /* 0x00000009ff087299 */ /* 0x000fe40008011606 */
[----:B------:R-:W-:Y:S02]  /*5d40*/  UIMAD.WIDE.U32 UR6, UR4, UR46, URZ ;  /* 0x0000002e040672a5 */ /* 0x000fe4000f8e00ff */
[----:B------:R-:W-:Y:S02]  /*5d50*/  USEL UR9, UR61, UR5, !UP1 ;  /* 0x000000053d097287 */ /* 0x000fe4000c800000 */
[----:B------:R-:W-:Y:S02]  /*5d60*/  USEL UR8, UR36, UR8, !UP0 ;  /* 0x0000000824087287 */ /* 0x000fe4000c000000 */
[----:B------:R-:W-:Y:S01]  /*5d70*/  UIMAD.WIDE.U32 UR10, UR9, UR46, URZ ;  /* 0x0000002e090a72a5 */ /* 0x000fe2000f8e00ff */
[----:B------:R-:W-:Y:S01]  /*5d80*/  UMOV UR6, UR7 ;  /* 0x0000000700067c82 */ /* 0x000fe20008000000 */
[----:B------:R-:W-:Y:S01]  /*5d90*/  UMOV UR5, UR13 ;  /* 0x0000000d00057c82 */ /* 0x000fe20008000000 */
[----:B------:R-:W-:Y:S02]  /*5da0*/  @UP2 USHF.R.U32.HI UR4, URZ, UR47, UR6 ;  /* 0x0000002fff042299 */ /* 0x000fe40008011606 */
[----:B------:R-:W-:Y:S02]  /*5db0*/  USHF.R.U32.HI UR5, URZ, UR57, UR5 ;  /* 0x00000039ff057299 */ /* 0x000fe40008011605 */
[----:B------:R-:W-:Y:S02]  /*5dc0*/  UIMAD UR4, UR39, UR4, URZ ;  /* 0x00000004270472a4 */ /* 0x000fe4000f8e02ff */
[----:B------:R-:W-:Y:S02]  /*5dd0*/  USEL UR5, UR37, UR5, !UP1 ;  /* 0x0000000525057287 */ /* 0x000fe4000c800000 */
[----:B------:R-:W-:Y:S01]  /*5de0*/  UISETP.GE.AND UP0, UPT, UR8, UR4, UPT ;  /* 0x000000040800728c */ /* 0x000fe2000bf06270 */
[----:B------:R-:W-:Y:S01]  /*5df0*/  UMOV UR6, UR11 ;  /* 0x0000000b00067c82 */ /* 0x000fe20008000000 */
[----:B------:R-:W-:Y:S02]  /*5e00*/  UIMAD.WIDE.U32 UR10, UR8, UR46, URZ ;  /* 0x0000002e080a72a5 */ /* 0x000fe4000f8e00ff */
[----:B------:R-:W-:Y:S04]  /*5e10*/  @UP2 USHF.R.U32.HI UR9, URZ, UR47, UR6 ;  /* 0x0000002fff092299 */ /* 0x000fe80008011606 */
[----:B------:R-:W-:Y:S01]  /*5e20*/  UIMAD UR6, UR39, UR9, URZ ;  /* 0x00000009270672a4 */ /* 0x000fe2000f8e02ff */
[----:B------:R-:W-:Y:S03]  /*5e30*/  UMOV UR4, UR11 ;  /* 0x0000000b00047c82 */ /* 0x000fe60008000000 */
[----:B------:R-:W-:Y:S02]  /*5e40*/  UISETP.GE.OR UP0, UPT, UR5, UR6, UP0 ;  /* 0x000000060500728c */ /* 0x000fe40008706670 */
[----:B------:R-:W-:Y:S02]  /*5e50*/  USHF.R.U32.HI UR4, URZ, UR47, UR4 ;  /* 0x0000002fff047299 */ /* 0x000fe40008011604 */
[----:B------:R-:W-:Y:S02]  /*5e60*/  UIMAD.WIDE.U32 UR6, UR5, UR46, URZ ;  /* 0x0000002e050672a5 */ /* 0x000fe4000f8e00ff */
[----:B------:R-:W-:Y:S02]  /*5e70*/  USEL UR11, UR8, UR4, !UP2 ;  /* 0x00000004080b7287 */ /* 0x000fe4000d000000 */
[----:B------:R-:W-:Y:S02]  /*5e80*/  UIADD3 UR6, UPT, UPT, -UR5, URZ, URZ ;  /* 0x000000ff05067290 */ /* 0x000fe4000fffe1ff */
[----:B------:R-:W-:Y:S02]  /*5e90*/  UIADD3 UR10, UPT, UPT, -UR11, URZ, URZ ;  /* 0x000000ff0b0a7290 */ /* 0x000fe4000fffe1ff */
[----:B------:R-:W-:Y:S02]  /*5ea0*/  UIMAD UR6, UR45, UR6, UR37 ;  /* 0x000000062d0672a4 */ /* 0x000fe4000f8e0225 */
[----:B------:R-:W-:Y:S01]  /*5eb0*/  UIMAD UR10, UR39, UR10, UR8 ;  /* 0x0000000a270a72a4 */ /* 0x000fe2000f8e0208 */
[----:B------:R-:W-:Y:S01]  /*5ec0*/  @!UP0 UMOV UR4, UR7 ;  /* 0x0000000700048c82 */ /* 0x000fe20008000000 */
[----:B------:R-:W-:Y:S02]  /*5ed0*/  UIADD3 UR7, UPT, UPT, -UR8, URZ, URZ ;  /* 0x000000ff08077290 */ /* 0x000fe4000fffe1ff */
[----:B------:R-:W-:Y:S04]  /*5ee0*/  @!UP0 USHF.R.U32.HI UR4, URZ, UR47, UR4 ;  /* 0x0000002fff048299 */ /* 0x000fe80008011604 */
[----:B------:R-:W-:Y:S04]  /*5ef0*/  @!UP0 USEL UR4, UR5, UR4, !UP2 ;  /* 0x0000000405048287 */ /* 0x000fe8000d000000 */
[----:B------:R-:W-:Y:S02]  /*5f00*/  @!UP0 UIMAD UR9, UR9, UR10, UR4 ;  /* 0x0000000a090982a4 */ /* 0x000fe4000f8e0204 */
[----:B------:R-:W-:Y:S02]  /*5f10*/  @!UP0 UIADD3 UR10, UPT, UPT, UR11, -UR4, URZ ;  /* 0x800000040b0a8290 */ /* 0x000fe4000fffe0ff */
[----:B------:R-:W-:Y:S02]  /*5f20*/  UIMAD UR4, UR58, UR7, UR36 ;  /* 0x000000073a0472a4 */ /* 0x000fe4000f8e0224 */
[----:B------:R-:W-:Y:S03]  /*5f30*/  @!UP0 UIMAD UR8, UR10, UR39, UR5 ;  /* 0x000000270a0882a4 */ /* 0x000fe6000f8e0205 */
[----:B------:R-:W-:Y:S02]  /*5f40*/  @!UP0 UMOV UR5, UR9 ;  /* 0x0000000900058c82 */ /* 0x000fe40008000000 */
[----:B------:R-:W-:Y:S02]  /*5f50*/  UIMAD UR37, UR5, UR45, UR6 ;  /* 0x0000002d052572a4 */ /* 0x000fe4000f8e0206 */
[----:B------:R-:W-:Y:S11]  /*5f60*/  UIMAD UR36, UR8, UR58, UR4 ;  /* 0x0000003a082472a4 */ /* 0x000ff6000f8e0204 */
[----:B------:R-:W-:Y:S01]  /*5f70*/  @!UPT UIADD3 URZ, UPT, UPT, URZ, URZ, URZ ;  /* 0x000000fffffff290 */ /* 0x000fe2000fffe0ff */
.L_x_80:
[----:B------:R-:W-:Y:S01]  /*5f80*/  USHF.L.U32 UR42, UR24, 0x6, URZ ;  /* 0x00000006182a7899 */ /* 0x000fe200080006ff */
[----:B------:R-:W-:Y:S01]  /*5f90*/  R2UR UR6, R3 ;  /* 0x00000000030672ca */ /* 0x000fe200000e0000 */
[----:B------:R-:W-:Y:S01]  /*5fa0*/  IMAD.U32 R4, RZ, RZ, UR63 ;  /* 0x0000003fff047e24 */ /* 0x000fe2000f8e00ff */
[----:B------:R-:W-:Y:S01]  /*5fb0*/  IABS R0, R0 ;  /* 0x0000000000007213 */ /* 0x000fe20000000000 */
[----:B------:R-:W-:Y:S03]  /*5fc0*/  BSSY.RECONVERGENT B6, `(.L_x_81) ;  /* 0x0000071000067945 */ /* 0x000fe60003800200 */
[----:B------:R-:W-:Y:S01]  /*5fd0*/  IABS R4, R4 ;  /* 0x0000000400047213 */ /* 0x000fe20000000000 */
[----:B------:R-:W-:Y:S03]  /*5fe0*/  IMAD.MOV R0, RZ, RZ, -R0 ;  /* 0x000000ffff007224 */ /* 0x000fe600078e0a00 */
[----:B------:R-:W-:Y:S02]  /*5ff0*/  I2F.RP R6, R4 ;  /* 0x0000000400067306 */ /* 0x000fe40000209400 */
[----:B------:R-:W-:Y:S08]  /*6000*/  R2UR UR9, R0 ;  /* 0x00000000000972ca */ /* 0x000ff000000e0000 */
[----:B------:R-:W1:Y:S10]  /*6010*/  I2F.RP R3, UR6 ;  /* 0x0000000600037d06 */ /* 0x000e740008209400 */
[----:B-1----:R-:W1:Y:S10]  /*6020*/  MUFU.RCP R3, R3 ;  /* 0x0000000300037308 */ /* 0x002e740000001000 */
[----:B------:R-:W2:Y:S01]  /*6030*/  MUFU.RCP R6, R6 ;  /* 0x0000000600067308 */ /* 0x000ea20000001000 */
[----:B-1----:R-:W-:Y:S09]  /*6040*/  VIADD R3, R3, 0xffffffe ;  /* 0x0ffffffe03037836 */ /* 0x002ff20000000000 */
[----:B------:R-:W1:Y:S01]  /*6050*/  F2I.FTZ.U32.TRUNC.NTZ R3, R3 ;  /* 0x0000000300037305 */ /* 0x000e62000021f000 */
[----:B--2---:R-:W-:Y:S09]  /*6060*/  VIADD R6, R6, 0xffffffe ;  /* 0x0ffffffe06067836 */ /* 0x004ff20000000000 */
[----:B------:R2:W3:Y:S01]  /*6070*/  F2I.FTZ.U32.TRUNC.NTZ R7, R6 ;  /* 0x0000000600077305 */ /* 0x0004e2000021f000 */
[----:B-1----:R-:W-:Y:S01]  /*6080*/  R2UR UR5, R3 ;  /* 0x00000000030572ca */ /* 0x002fe200000e0000 */
[----:B------:R-:W-:Y:S05]  /*6090*/  IMAD.U32 R3, RZ, RZ, UR20 ;  /* 0x00000014ff037e24 */ /* 0x000fea000f8e00ff */
[----:B------:R-:W-:Y:S01]  /*60a0*/  IABS R3, R3 ;  /* 0x0000000300037213 */ /* 0x000fe20000000000 */
[----:B--2---:R-:W-:Y:S03]  /*60b0*/  IMAD.MOV.U32 R6, RZ, RZ, RZ ;  /* 0x000000ffff067224 */ /* 0x004fe600078e00ff */
[----:B------:R-:W-:Y:S01]  /*60c0*/  R2UR UR8, R3 ;  /* 0x00000000030872ca */ /* 0x000fe200000e0000 */
[--C-:B---3--:R-:W-:Y:S02]  /*60d0*/  IMAD.MOV R3, RZ, RZ, -R7.reuse ;  /* 0x000000ffff037224 */ /* 0x108fe400078e0a07 */
[----:B------:R-:W-:Y:S02]  /*60e0*/  UIADD3 UR4, UPT, UPT, URZ, -UR5, URZ ;  /* 0x80000005ff047290 */ /* 0x000fe4000fffe0ff */
[----:B------:R-:W-:Y:S02]  /*60f0*/  IMAD R3, R3, R4, RZ ;  /* 0x0000000403037224 */ /* 0x000fe400078e02ff */
[----:B------:R-:W-:Y:S02]  /*6100*/  UIMAD UR7, UR4, UR6, URZ ;  /* 0x00000006040772a4 */ /* 0x000fe4000f8e02ff */
[----:B------:R-:W-:Y:S01]  /*6110*/  IMAD.HI.U32 R7, R7, R3, R6 ;  /* 0x0000000307077227 */ /* 0x000fe200078e0006 */
[----:B------:R-:W-:Y:S02]  /*6120*/  UMOV UR4, URZ ;  /* 0x000000ff00047c82 */ /* 0x000fe40008000000 */
[----:B------:R-:W-:Y:S07]  /*6130*/  UIMAD.WIDE.U32 UR4, UR5, UR7, UR4 ;  /* 0x00000007050472a5 */ /* 0x000fee000f8e0004 */
[----:B------:R-:W-:Y:S02]  /*6140*/  UMOV UR4, UR5 ;  /* 0x0000000500047c82 */ /* 0x000fe40008000000 */
[----:B------:R-:W-:Y:S07]  /*6150*/  UIMAD.WIDE.U32 UR4, UR4, UR8, URZ ;  /* 0x00000008040472a5 */ /* 0x000fee000f8e00ff */
[----:B------:R-:W-:Y:S02]  /*6160*/  UMOV UR43, UR5 ;  /* 0x00000005002b7c82 */ /* 0x000fe40008000000 */
[----:B------:R-:W-:Y:S04]  /*6170*/  UIMAD UR4, UR43, UR9, UR8 ;  /* 0x000000092b0472a4 */ /* 0x000fe8000f8e0208 */
[----:B------:R-:W-:Y:S11]  /*6180*/  UISETP.GT.U32.AND UP0, UPT, UR6, UR4, UPT ;  /* 0x000000040600728c */ /* 0x000ff6000bf04070 */
[----:B------:R-:W-:Y:S02]  /*6190*/  @!UP0 UIADD3 UR4, UPT, UPT, UR4, -UR6, URZ ;  /* 0x8000000604048290 */ /* 0x000fe4000fffe0ff */
[----:B------:R-:W-:Y:S02]  /*61a0*/  @!UP0 UIADD3 UR43, UPT, UPT, UR43, 0x1, URZ ;  /* 0x000000012b2b8890 */ /* 0x000fe4000fffe0ff */
[----:B------:R-:W-:Y:S02]  /*61b0*/  UISETP.GE.U32.AND UP2, UPT, UR4, UR6, UPT ;  /* 0x000000060400728c */ /* 0x000fe4000bf46070 */
[----:B------:R-:W-:Y:S02]  /*61c0*/  ULOP3.LUT UR4, UR20, UR52, URZ, 0x3c, !UPT ;  /* 0x0000003414047292 */ /* 0x000fe4000f8e3cff */
[----:B------:R-:W-:Y:S02]  /*61d0*/  UISETP.NE.AND UP0, UPT, UR52, URZ, UPT ;  /* 0x000000ff3400728c */ /* 0x000fe4000bf05270 */
[----:B------:R-:W-:Y:S05]  /*61e0*/  UISETP.GE.AND UP1, UPT, UR4, URZ, UPT ;  /* 0x000000ff0400728c */ /* 0x000fea000bf26270 */
[----:B------:R-:W-:Y:S06]  /*61f0*/  @UP2 UIADD3 UR43, UPT, UPT, UR43, 0x1, URZ ;  /* 0x000000012b2b2890 */ /* 0x000fec000fffe0ff */
[----:B------:R-:W-:Y:S02]  /*6200*/  @!UP1 UIADD3 UR43, UPT, UPT, -UR43, URZ, URZ ;  /* 0x000000ff2b2b9290 */ /* 0x000fe4000fffe1ff */
[----:B------:R-:W-:Y:S02]  /*6210*/  UISETP.NE.AND UP1, UPT, UR38, 0x1, UPT ;  /* 0x000000012600788c */ /* 0x000fe4000bf25270 */
[----:B------:R-:W-:Y:S06]  /*6220*/  @!UP0 ULOP3.LUT UR43, URZ, UR52, URZ, 0x33, !UPT ;  /* 0x00000034ff2b8292 */ /* 0x000fec000f8e33ff */
[----:B------:R-:W-:Y:S03]  /*6230*/  MOV R0, UR43 ;  /* 0x0000002b00007c02 */ /* 0x000fe60008000f00 */
[----:B------:R-:W1:Y:S01]  /*6240*/  @!UP1 LDCU.128 UR12, c[0x0][0xb10] ;  /* 0x00016200ff0c97ac */ /* 0x000e620008000c00 */
[----:B------:R-:W-:Y:S05]  /*6250*/  IABS R0, R0 ;  /* 0x0000000000007213 */ /* 0x000fea0000000000 */
[----:B------:R-:W-:Y:S01]  /*6260*/  IMAD.HI.U32 R7, R7, R0, RZ ;  /* 0x0000000007077227 */ /* 0x000fe200078e00ff */
[----:B------:R-:W2:Y:S03]  /*6270*/  @!UP1 LDCU UR10, c[0x0][0xb20] ;  /* 0x00016400ff0a97ac */ /* 0x000ea60008000800 */
[----:B------:R-:W-:Y:S01]  /*6280*/  IMAD.MOV R3, RZ, RZ, -R7 ;  /* 0x000000ffff037224 */ /* 0x000fe200078e0a07 */
[----:B------:R-:W3:Y:S03]  /*6290*/  @!UP1 LDCU UR5, c[0x0][0xb0c] ;  /* 0x00016180ff0597ac */ /* 0x000ee60008000800 */
[C---:B------:R-:W-:Y:S01]  /*62a0*/  IMAD R0, R4.reuse, R3, R0 ;  /* 0x0000000304007224 */ /* 0x040fe200078e0200 */
[----:B-1----:R-:W-:Y:S04]  /*62b0*/  UIMAD.WIDE.U32 UR6, UR36, UR15, URZ ;  /* 0x0000000f240672a5 */ /* 0x002fe8000f8e00ff */
[----:B------:R-:W-:Y:S01]  /*62c0*/  ISETP.GT.U32.AND P1, PT, R4, R0, PT ;  /* 0x000000000400720c */ /* 0x000fe20003f24070 */
[----:B------:R-:W-:Y:S02]  /*62d0*/  UIMAD.WIDE.U32 UR8, UR37, UR12, URZ ;  /* 0x0000000c250872a5 */ /* 0x000fe4000f8e00ff */
[----:B------:R-:W-:Y:S02]  /*62e0*/  @!UP1 UISETP.NE.AND UP0, UPT, UR14, 0x1, UPT ;  /* 0x000000010e00988c */ /* 0x000fe4000bf05270 */
[----:B------:R-:W-:Y:S01]  /*62f0*/  ULOP3.LUT UR8, UR43, UR63, URZ, 0x3c, !UPT ;  /* 0x0000003f2b087292 */ /* 0x000fe2000f8e3cff */
[----:B------:R-:W-:Y:S02]  /*6300*/  @!UP1 UMOV UR6, UR7 ;  /* 0x0000000700069c82 */ /* 0x000fe40008000000 */
[----:B------:R-:W-:Y:S01]  /*6310*/  @!UP1 UMOV UR4, UR9 ;  /* 0x0000000900049c82 */ /* 0x000fe20008000000 */
[----:B--2---:R-:W-:Y:S02]  /*6320*/  @!UP1 USHF.R.U32.HI UR6, URZ, UR10, UR6 ;  /* 0x0000000aff069299 */ /* 0x004fe40008011606 */
[----:B---3--:R-:W-:Y:S02]  /*6330*/  @!UP1 UISETP.NE.AND UP2, UPT, UR5, 0x1, UPT ;  /* 0x000000010500988c */ /* 0x008fe4000bf45270 */
[----:B------:R-:W-:Y:S01]  /*6340*/  @!UP1 USHF.R.U32.HI UR4, URZ, UR13, UR4 ;  /* 0x0000000dff049299 */ /* 0x000fe20008011604 */
[----:B------:R-:W-:Y:S01]  /*6350*/  @!P1 IMAD.IADD R0, R0, 0x1, -R4 ;  /* 0x0000000100009824 */ /* 0x000fe200078e0a04 */
[----:B------:R-:W-:Y:S01]  /*6360*/  @!UP1 USEL UR6, UR36, UR6, !UP0 ;  /* 0x0000000624069287 */ /* 0x000fe2000c000000 */
[----:B------:R-:W-:Y:S01]  /*6370*/  @!P1 IADD3 R7, PT, PT, R7, 0x1, RZ ;  /* 0x0000000107079810 */ /* 0x000fe20007ffe0ff */
[----:B------:R-:W-:Y:S02]  /*6380*/  @!UP1 USEL UR7, UR37, UR4, !UP2 ;  /* 0x0000000425079287 */ /* 0x000fe4000d000000 */
[----:B------:R-:W-:Y:S01]  /*6390*/  UISETP.GE.AND UP0, UPT, UR8, URZ, UPT ;  /* 0x000000ff0800728c */ /* 0x000fe2000bf06270 */
[----:B------:R-:W-:Y:S01]  /*63a0*/  ISETP.GE.U32.AND P2, PT, R0, R4, PT ;  /* 0x000000040000720c */ /* 0x000fe20003f46070 */
[----:B------:R-:W-:Y:S01]  /*63b0*/  UISETP.NE.AND UP2, UPT, UR63, URZ, UPT ;  /* 0x000000ff3f00728c */ /* 0x000fe2000bf45270 */
[----:B------:R-:W-:Y:S01]  /*63c0*/  @P0 SHF.R.U32.HI R0, RZ, 0x10, R45 ;  /* 0x00000010ff000819 */ /* 0x000fe2000001162d */
[----:B------:R-:W-:Y:S02]  /*63d0*/  @!UP1 UIADD3 UR4, UPT, UPT, -UR7, UR6, URZ ;  /* 0x0000000607049290 */ /* 0x000fe4000fffe1ff */
[----:B------:R-:W-:Y:S01]  /*63e0*/  @!UP1 UIADD3 UR6, UPT, UPT, UR7, -UR6, URZ ;  /* 0x8000000607069290 */ /* 0x000fe2000fffe0ff */
[----:B------:R-:W-:Y:S01]  /*63f0*/  @P0 R2UR UR62, R0 ;  /* 0x00000000003e02ca */ /* 0x000fe200000e0000 */
[----:B------:R-:W-:Y:S01]  /*6400*/  @!UP1 UIMAD UR37, UR4, UR5, UR37 ;  /* 0x00000005042592a4 */ /* 0x000fe2000f8e0225 */
[----:B------:R-:W-:Y:S01]  /*6410*/  LOP3.LUT P0, RZ, R60, 0x1b0, RZ, 0xc0, !PT ;  /* 0x000001b03cff7812 */ /* 0x000fe2000780c0ff */
[----:B------:R-:W-:Y:S02]  /*6420*/  UIADD3 UR4, UPT, UPT, -UR43, URZ, URZ ;  /* 0x000000ff2b047290 */ /* 0x000fe4000fffe1ff */
[----:B------:R-:W-:Y:S02]  /*6430*/  @!UP1 UIMAD UR36, UR6, UR14, UR36 ;  /* 0x0000000e062492a4 */ /* 0x000fe4000f8e0224 */
[----:B------:R-:W-:Y:S01]  /*6440*/  UIMAD UR5, UR52, UR4, UR20 ;  /* 0x00000004340572a4 */ /* 0x000fe2000f8e0214 */
[----:B------:R-:W-:Y:S03]  /*6450*/  @P2 VIADD R7, R7, 0x1 ;  /* 0x0000000107072836 */ /* 0x000fe60000000000 */
[----:B------:R-:W-:Y:S02]  /*6460*/  USHF.L.U32 UR51, UR5, 0x7, URZ ;  /* 0x0000000705337899 */ /* 0x000fe400080006ff */
[----:B------:R-:W-:Y:S11]  /*6470*/  R2UR UR44, R7 ;  /* 0x00000000072c72ca */ /* 0x000ff600000e0000 */
[----:B------:R-:W-:Y:S02]  /*6480*/  @!UPT UIADD3 URZ, UPT, UPT, URZ, URZ, URZ ;  /* 0x000000fffffff290 */ /* 0x000fe4000fffe0ff */
[----:B------:R-:W-:Y:S02]  /*6490*/  @!UP0 UIADD3 UR44, UPT, UPT, -UR44, URZ, URZ ;  /* 0x000000ff2c2c8290 */ /* 0x000fe4000fffe1ff */
[----:B------:R-:W-:Y:S04]  /*64a0*/  @!UP2 ULOP3.LUT UR44, URZ, UR63, URZ, 0x33, !UPT ;  /* 0x0000003fff2ca292 */ /* 0x000fe8000f8e33ff */
[----:B------:R-:W-:Y:S04]  /*64b0*/  UIADD3 UR4, UPT, UPT, -UR44, URZ, URZ ;  /* 0x000000ff2c047290 */ /* 0x000fe8000fffe1ff */
[----:B------:R-:W-:Y:S01]  /*64c0*/  UIMAD UR43, UR63, UR4, UR43 ;  /* 0x000000043f2b72a4 */ /* 0x000fe2000f8e022b */
[----:B------:R-:W-:Y:S11]  /*64d0*/  @!P0 BRA `(.L_x_82) ;  /* 0x00000000007c8947 */ /* 0x000ff60003800000 */
[----:B------:R-:W1:Y:S01]  /*64e0*/  LDCU.64 UR8, c[0x4][0x80] ;  /* 0x01001000ff0877ac */ /* 0x000e620008000a00 */
[----:B------:R-:W-:Y:S01]  /*64f0*/  MOV R16, 0x0 ;  /* 0x0000000000107802 */ /* 0x000fe20000000f00 */
[----:B------:R-:W-:Y:S02]  /*6500*/  HFMA2 R12, -RZ, RZ, 0, 5.9604644775390625e-08 ;  /* 0x00000001ff0c7431 */ /* 0x000fe400000001ff */
[----:B------:R-:W-:Y:S01]  /*6510*/  IMAD.MOV.U32 R8, RZ, RZ, 0x70 ;  /* 0x00000070ff087424 */ /* 0x000fe200078e00ff */
[----:B------:R2:W3:Y:S01]  /*6520*/  LDC.64 R14, c[0x4][R16] ;  /* 0x01000000100e7b82 */ /* 0x0004e20000000a00 */
[----:B------:R-:W4:Y:S01]  /*6530*/  LDCU.64 UR6, c[0x4][0x88] ;  /* 0x01001100ff0677ac */ /* 0x000f220008000a00 */
[----:B------:R-:W-:Y:S01]  /*6540*/  IMAD.MOV.U32 R13, RZ, RZ, RZ ;  /* 0x000000ffff0d7224 */ /* 0x000fe200078e00ff */
[----:B------:R-:W2:Y:S01]  /*6550*/  LDCU.64 UR4, c[0x4][0x8] ;  /* 0x01000100ff0477ac */ /* 0x000ea20008000a00 */
[----:B-1----:R-:W-:Y:S01]  /*6560*/  MOV R5, UR9 ;  /* 0x0000000900057c02 */ /* 0x002fe20008000f00 */
[----:B------:R-:W-:Y:S01]  /*6570*/  IMAD.U32 R4, RZ, RZ, UR8 ;  /* 0x00000008ff047e24 */ /* 0x000fe2000f8e00ff */
[----:B----4-:R-:W-:Y:S01]  /*6580*/  MOV R7, UR7 ;  /* 0x0000000700077c02 */ /* 0x010fe20008000f00 */
[----:B------:R-:W-:Y:S01]  /*6590*/  IMAD.U32 R6, RZ, RZ, UR6 ;  /* 0x00000006ff067e24 */ /* 0x000fe2000f8e00ff */
[----:B--2---:R-:W-:Y:S01]  /*65a0*/  MOV R11, UR5 ;  /* 0x00000005000b7c02 */ /* 0x004fe20008000f00 */
[----:B------:R-:W-:Y:S02]  /*65b0*/  IMAD.U32 R10, RZ, RZ, UR4 ;  /* 0x00000004ff0a7e24 */ /* 0x000fe4000f8e00ff */
[----:B------:R-:W-:Y:S07]  /*65c0*/  LEPC R20, `(.L_x_83) ;  /* 0x000000001014794e */ /* 0x000fee0000000000 */
[----:B---3-5:R-:W-:Y:S05]  /*65d0*/  CALL.ABS.NOINC R14 ;  /* 0x000000000e007343 */ /* 0x028fea0003c00000 */
.L_x_83:
[----:B------:R-:W1:Y:S01]  /*65e0*/  LDCU.64 UR8, c[0x4][0x80] ;  /* 0x01001000ff0877ac */ /* 0x000e620008000a00 */
[----:B------:R-:W2:Y:S01]  /*65f0*/  LDC.64 R16, c[0x4][R16] ;  /* 0x0100000010107b82 */ /* 0x000ea20000000a00 */
[----:B------:R-:W-:Y:S02]  /*6600*/  HFMA2 R12, -RZ, RZ, 0, 5.9604644775390625e-08 ;  /* 0x00000001ff0c7431 */ /* 0x000fe400000001ff */
[----:B------:R-:W-:Y:S02]  /*6610*/  IMAD.MOV.U32 R8, RZ, RZ, 0x70 ;  /* 0x00000070ff087424 */ /* 0x000fe400078e00ff */
[----:B------:R-:W-:Y:S01]  /*6620*/  IMAD.MOV.U32 R13, RZ, RZ, RZ ;  /* 0x000000ffff0d7224 */ /* 0x000fe200078e00ff */
[----:B------:R-:W3:Y:S01]  /*6630*/  LDCU.64 UR6, c[0x4][0x88] ;  /* 0x01001100ff0677ac */ /* 0x000ee20008000a00 */
[----:B------:R-:W4:Y:S01]  /*6640*/  LDCU.64 UR4, c[0x4][0x8] ;  /* 0x01000100ff0477ac */ /* 0x000f220008000a00 */
[----:B-1----:R-:W-:Y:S02]  /*6650*/  MOV R4, UR8 ;  /* 0x0000000800047c02 */ /* 0x002fe40008000f00 */
[----:B------:R-:W-:Y:S02]  /*6660*/  MOV R5, UR9 ;  /* 0x0000000900057c02 */ /* 0x000fe40008000f00 */
[----:B---3--:R-:W-:Y:S01]  /*6670*/  MOV R7, UR7 ;  /* 0x0000000700077c02 */ /* 0x008fe20008000f00 */
[----:B------:R-:W-:Y:S01]  /*6680*/  IMAD.U32 R6, RZ, RZ, UR6 ;  /* 0x00000006ff067e24 */ /* 0x000fe2000f8e00ff */
[----:B----4-:R-:W-:Y:S01]  /*6690*/  MOV R11, UR5 ;  /* 0x00000005000b7c02 */ /* 0x010fe20008000f00 */
[----:B------:R-:W-:Y:S02]  /*66a0*/  IMAD.U32 R10, RZ, RZ, UR4 ;  /* 0x00000004ff0a7e24 */ /* 0x000fe4000f8e00ff */
[----:B------:R-:W-:Y:S07]  /*66b0*/  LEPC R20, `(.L_x_82) ;  /* 0x000000001014794e */ /* 0x000fee0000000000 */
[----:B--2---:R-:W-:Y:S05]  /*66c0*/  CALL.ABS.NOINC R16 ;  /* 0x0000000010007343 */ /* 0x004fea0003c00000 */
.L_x_82:
[----:B------:R-:W-:Y:S05]  /*66d0*/  BSYNC.RECONVERGENT B6 ;  /* 0x0000000000067941 */ /* 0x000fea0003800200 */
.L_x_81:
[----:B------:R-:W-:Y:S02]  /*66e0*/  R2UR UR6, R59 ;  /* 0x000000003b0672ca */ /* 0x000fe400000e0000 */
[----:B------:R-:W-:Y:S02]  /*66f0*/  R2UR UR5, R58 ;  /* 0x000000003a0572ca */ /* 0x000fe400000e0000 */
[----:B------:R-:W-:Y:S02]  /*6700*/  R2UR UR4, R57 ;  /* 0x00000000390472ca */ /* 0x000fe400000e0000 */
[----:B------:R-:W-:Y:S02]  /*6710*/  ISETP.NE.U32.AND P3, PT, R42, RZ, PT ;  /* 0x000000ff2a00720c */ /* 0x000fe40003f65070 */
[----:B------:R-:W-:Y:S02]  /*6720*/  ISETP.NE.U32.AND P2, PT, RZ, UR54, PT ;  /* 0x00000036ff007c0c */ /* 0x000fe4000bf45070 */
[----:B------:R-:W-:Y:S02]  /*6730*/  ISETP.NE.AND.EX P3, PT, R43, RZ, PT, P3 ;  /* 0x000000ff2b00720c */ /* 0x000fe40003f65330 */
[----:B------:R-:W-:Y:S01]  /*6740*/  ISETP.NE.AND.EX P2, PT, RZ, UR55, PT, P2 ;  /* 0x00000037ff007c0c */ /* 0x000fe2000bf45320 */
[----:B------:R-:W-:Y:S02]  /*6750*/  UISETP.NE.AND UP2, UPT, UR6, URZ, UPT ;  /* 0x000000ff0600728c */ /* 0x000fe4000bf45270 */
[----:B------:R-:W-:Y:S04]  /*6760*/  UISETP.NE.U32.AND UP0, UPT, UR5, URZ, UPT ;  /* 0x000000ff0500728c */ /* 0x000fe8000bf05070 */
[----:B------:R-:W-:Y:S01]  /*6770*/  UISETP.NE.AND.EX UP1, UPT, UR4, URZ, UPT, UP0 ;  /* 0x000000ff0400728c */ /* 0x000fe2000bf25300 */
[----:B------:R-:W-:Y:S01]  /*6780*/  PLOP3.LUT P4, PT, PT, PT, UP2, 0x80, 0x8 ;  /* 0x000000000008781c */ /* 0x000fe20003f8f028 */
[----:B------:R-:W-:Y:S03]  /*6790*/  UPLOP3.LUT UP0, UPT, UPT, UPT, UPT, 0x40, 0x4 ;  /* 0x000000000004789c */ /* 0x000fe60003f0e870 */
[----:B------:R-:W-:Y:S01]  /*67a0*/  P2R R64, PR, RZ, 0x10 ;  /* 0x00000010ff407803 */ /* 0x000fe20000000000 */
[----:B------:R-:W-:Y:S06]  /*67b0*/  @UP2 UPLOP3.LUT UP0, UPT, UPT, UPT, UP1, 0x80, 0x8 ;  /* 0x000000000008289c */ /* 0x000fec0003f0f010 */
[----:B------:R-:W-:Y:S01]  /*67c0*/  PLOP3.LUT P0, PT, PT, PT, UP0, 0x80, 0x8 ;  /* 0x000000000008781c */ /* 0x000fe20003f0f008 */
[----:B------:R-:W-:Y:S01]  /*67d0*/  @!UPT UIADD3 URZ, UPT, UPT, URZ, URZ, URZ ;  /* 0x000000fffffff290 */ /* 0x000fe2000fffe0ff */
[----:B------:R-:W-:Y:S11]  /*67e0*/  BRA.U !UP1, `(.L_x_84) ;  /* 0x0000000109407547 */ /* 0x000ff6000b800000 */
[----:B------:R-:W-:Y:S01]  /*67f0*/  UISETP.NE.U32.AND UP0, UPT, UR54, URZ, UPT ;  /* 0x000000ff3600728c */ /* 0x000fe2000bf05070 */
[----:B------:R-:W-:Y:S01]  /*6800*/  R2UR UR6, R58 ;  /* 0x000000003a0672ca */ /* 0x000fe200000e0000 */
[----:B------:R-:W1:Y:S01]  /*6810*/  LDCU.64 UR8, c[0x0][0x358] ;  /* 0x00006b00ff0877ac */ /* 0x000e620008000a00 */
[----:B------:R-:W-:Y:S02]  /*6820*/  HFMA2 R55, -RZ, RZ, 0, 5.9604644775390625e-08 ;  /* 0x00000001ff377431 */ /* 0x000fe400000001ff */
[----:B------:R-:W-:Y:S01]  /*6830*/  IMAD.MOV.U32 R0, RZ, RZ, 0x1 ;  /* 0x00000001ff007424 */ /* 0x000fe200078e00ff */
[----:B------:R-:W-:Y:S06]  /*6840*/  UISETP.NE.AND.EX UP0, UPT, UR55, URZ, UPT, UP0 ;  /* 0x000000ff3700728c */ /* 0x000fec000bf05300 */
[----:B------:R-:W-:Y:S05]  /*6850*/  PLOP3.LUT P1, PT, PT, PT, UP0, 0x80, 0x8 ;  /* 0x000000000008781c */ /* 0x000fea0003f2f008 */
[----:B------:R-:W2:Y:S01]  /*6860*/  @UP0 LDCU.64 UR4, c[0x0][0x888] ;  /* 0x00011100ff0407ac */ /* 0x000ea20008000a00 */
[----:B------:R-:W-:Y:S07]  /*6870*/  @UP0 UIMAD UR6, UR49, UR6, URZ ;  /* 0x00000006310602a4 */ /* 0x000fee000f8e02ff */
[----:B------:R-:W-:Y:S01]  /*6880*/  @!P1 PRMT R55, R0, 0x7610, R55 ;  /* 0x0000761000379816 */ /* 0x000fe20000000037 */
[----:B--2---:R-:W-:Y:S06]  /*6890*/  @UP0 UIMAD.WIDE UR4, UR6, 0x4, UR4 ;  /* 0x00000004060408a5 */ /* 0x004fec000f8e0204 */
[----:B------:R-:W-:Y:S02]  /*68a0*/  IMAD.U32 R4, RZ, RZ, UR4 ;  /* 0x00000004ff047e24 */ /* 0x000fe4000f8e00ff */
[----:B------:R-:W-:Y:S03]  /*68b0*/  IMAD.U32 R5, RZ, RZ, UR5 ;  /* 0x00000005ff057e24 */ /* 0x000fe6000f8e00ff */
[----:B------:R-:W2:Y:S02]  /*68c0*/  @!UP0 LDCU UR4, c[0x0][0x880] ;  /* 0x00011000ff0487ac */ /* 0x000ea40008000800 */
[----:B-1---5:R1:W5:Y:S02]  /*68d0*/  @P1 LDG.E R27, desc[UR8][R4.64] ;  /* 0x00000008041b1981 */ /* 0x022364000c1e1900 */
[----:B-12---:R-:W-:Y:S02]  /*68e0*/  @!P1 MOV R27, UR4 ;  /* 0x00000004001b9c02 */ /* 0x006fe40008000f00 */
.L_x_84:
[----:B------:R-:W-:Y:S05]  /*68f0*/  @!P3 BRA `(.L_x_85) ;  /* 0x000000000024b947 */ /* 0x000fea0003800000 */
[----:B------:R-:W-:Y:S01]  /*6900*/  ISETP.NE.U32.AND P1, PT, R40, RZ, PT ;  /* 0x000000ff2800720c */ /* 0x000fe20003f25070 */
[----:B------:R-:W1:Y:S03]  /*6910*/  LDCU.64 UR4, c[0x0][0x358] ;  /* 0x00006b00ff0477ac */ /* 0x000e660008000a00 */
[----:B------:R-:W-:Y:S11]  /*6920*/  ISETP.NE.AND.EX P1, PT, R41, RZ, PT, P1 ;  /* 0x000000ff2900720c */ /* 0x000ff60003f25310 */
[----:B------:R-:W-:Y:S02]  /*6930*/  @!UPT UIADD3 URZ, UPT, UPT, URZ, URZ, URZ ;  /* 0x000000fffffff290 */ /* 0x000fe4000fffe0ff */
[----:B------:R-:W2:Y:S01]  /*6940*/  @P1 LDC.64 R4, c[0x0][0x8a8] ;  /* 0x00022a00ff041b82 */ /* 0x000ea20000000a00 */
[----:B------:R-:W-:Y:S04]  /*6950*/  @P1 IMAD R0, R42, UR49, RZ ;  /* 0x000000312a001c24 */ /* 0x000fe8000f8e02ff */
[----:B--2---:R-:W-:Y:S05]  /*6960*/  @P1 IMAD.WIDE R4, R0, 0x4, R4 ;  /* 0x0000000400041825 */ /* 0x004fea00078e0204 */
[----:B-1---5:R1:W5:Y:S02]  /*6970*/  @P1 LDG.E R24, desc[UR4][R4.64] ;  /* 0x0000000404181981 */ /* 0x022364000c1e1900 */
[----:B-1----:R-:W2:Y:S02]  /*6980*/  @!P1 LDC R24, c[0x0][0x8a0] ;  /* 0x00022800ff189b82 */ /* 0x002ea40000000800 */
.L_x_85:
[----:B-----5:R-:W-:Y:S01]  /*6990*/  FSETP.NEU.AND P1, PT, R27, RZ, PT ;  /* 0x000000ff1b00720b */ /* 0x020fe20003f2d000 */
[----:B------:R-:W-:Y:S01]  /*69a0*/  IMAD.SHL.U32 R69, R53, 0x2, RZ ;  /* 0x0000000235457824 */ /* 0x000fe200078e00ff */
[----:B------:R-:W-:Y:S01]  /*69b0*/  SEL R3, RZ, 0xffffffff, P2 ;  /* 0xffffffffff037807 */ /* 0x000fe20001000000 */
[----:B------:R-:W-:Y:S01]  /*69c0*/  BSSY B1, `(.L_x_86) ;  /* 0x000002c000017945 */ /* 0x000fe20003800000 */
[----:B------:R-:W-:Y:S01]  /*69d0*/  @P4 LOP3.LUT P2, RZ, R55, 0xff, RZ, 0xc0, !PT ;  /* 0x000000ff37ff4812 */ /* 0x000fe2000784c0ff */
[----:B------:R-:W-:Y:S01]  /*69e0*/  VIADD R66, R69, UR48 ;  /* 0x0000003045427c36 */ /* 0x000fe20008000000 */
[----:B------:R-:W-:Y:S01]  /*69f0*/  @P4 SEL R63, RZ, 0xffffffff, P1 ;  /* 0xffffffffff3f4807 */ /* 0x000fe20000800000 */
[----:B------:R-:W-:Y:S01]  /*6a00*/  IMAD.MOV.U32 R70, RZ, RZ, 0x1 ;  /* 0x00000001ff467424 */ /* 0x000fe200078e00ff */
[----:B------:R-:W-:Y:S01]  /*6a10*/  LOP3.LUT R52, R52, 0x1, RZ, 0x3c, !PT ;  /* 0x0000000134347812 */ /* 0x000fe200078e3cff */
[----:B------:R-:W-:Y:S01]  /*6a20*/  IMAD.IADD R25, R23, 0x1, R2 ;  /* 0x0000000117197824 */ /* 0x000fe200078e0202 */
[----:B------:R-:W-:Y:S01]  /*6a30*/  @P0 SEL R63, R3, R63, !P2 ;  /* 0x0000003f033f0207 */ /* 0x000fe20005000000 */
[----:B------:R-:W-:Y:S01]  /*6a40*/  IMAD.MOV.U32 R68, RZ, RZ, RZ ;  /* 0x000000ffff447224 */ /* 0x000fe200078e00ff */
[----:B------:R-:W-:Y:S02]  /*6a50*/  LEA R67, R22, UR48, 0x3 ;  /* 0x0000003016437c11 */ /* 0x000fe4000f8e18ff */
[----:B------:R-:W-:Y:S02]  /*6a60*/  CS2R R38, SRZ ;  /* 0x0000000000267805 */ /* 0x000fe4000001ff00 */
[----:B------:R-:W-:Y:S02]  /*6a70*/  @P4 LOP3.LUT R63, R63, 0x1, RZ, 0xc0, !PT ;  /* 0x000000013f3f4812 */ /* 0x000fe400078ec0ff */
[----:B------:R-:W-:Y:S02]  /*6a80*/  CS2R R36, SRZ ;  /* 0x0000000000247805 */ /* 0x000fe4000001ff00 */
[----:B------:R-:W-:Y:S02]  /*6a90*/  PLOP3.LUT P0, PT, PT, PT, UP1, 0x80, 0x8 ;  /* 0x000000000008781c */ /* 0x000fe40003f0f018 */
[----:B------:R-:W-:Y:S02]  /*6aa0*/  CS2R R30, SRZ ;  /* 0x00000000001e7805 */ /* 0x000fe4000001ff00 */
[----:B------:R-:W-:Y:S02]  /*6ab0*/  ISETP.NE.U32.OR P5, PT, R63, 0x1, !P4 ;  /* 0x000000013f00780c */ /* 0x000fe400067a5470 */
[----:B------:R-:W-:Y:S02]  /*6ac0*/  CS2R R28, SRZ ;  /* 0x00000000001c7805 */ /* 0x000fe4000001ff00 */
[----:B------:R-:W-:Y:S01]  /*6ad0*/  LOP3.LUT P2, R62, R55, 0xff, RZ, 0xc0, !PT ;  /* 0x000000ff373e7812 */ /* 0x000fe2000784c0ff */
[----:B------:R-:W-:Y:S01]  /*6ae0*/  IMAD.IADD R65, R61, 0x1, R66 ;  /* 0x000000013d417824 */ /* 0x000fe200078e0242 */
[----:B------:R-:W-:Y:S04]  /*6af0*/  SEL R71, RZ, 0xffffffff, P1 ;  /* 0xffffffffff477807 */ /* 0x000fe80000800000 */
[----:B------:R-:W-:Y:S03]  /*6b00*/  @P0 SEL R71, R3, R71, !P2 ;  /* 0x0000004703470207 */ /* 0x000fe60005000000 */
[----:B------:R-:W-:Y:S02]  /*6b10*/  @P5 SHF.L.U32 R0, R52, 0x1f, RZ ;  /* 0x0000001f34005819 */ /* 0x000fe400000006ff */
[----:B------:R-:W-:Y:S02]  /*6b20*/  LOP3.LUT R71, R71, 0x1, RZ, 0xc0, !PT ;  /* 0x0000000147477812 */ /* 0x000fe400078ec0ff */
[----:B------:R1:W3:Y:S02]  /*6b30*/  @P5 SYNCS.PHASECHK.TRANS64.TRYWAIT P4, [UR48+0x80], R0 ;  /* 0x00008000ff0055a7 */ /* 0x0002e40008081130 */
[----:B-1----:R-:W-:Y:S04]  /*6b40*/  SHF.L.U32 R0, R51, 0x1f, RZ ;  /* 0x0000001f33007819 */ /* 0x002fe800000006ff */
[----:B------:R1:W4:Y:S01]  /*6b50*/  SYNCS.PHASECHK.TRANS64.TRYWAIT P3, [R67+URZ+0xe0], R0 ;  /* 0x0000e000430075a7 */ /* 0x00032200080611ff */
[----:B---3--:R-:W-:Y:S01]  /*6b60*/  @P5 SEL R70, RZ, 0x1, !P4 ;  /* 0x00000001ff465807 */ /* 0x008fe20006000000 */
[----:B-1----:R-:W-:Y:S06]  /*6b70*/  @!P5 BRA `(.L_x_87) ;  /* 0x000000000040d947 */ /* 0x002fec0003800000 */
[----:B------:R-:W-:Y:S01]  /*6b80*/  ISETP.NE.AND P1, PT, R70, RZ, PT ;  /* 0x000000ff4600720c */ /* 0x000fe20003f25270 */
[----:B------:R-:W-:Y:S01]  /*6b90*/  BSSY B0, `(.L_x_88) ;  /* 0x000000a000007945 */ /* 0x000fe20003800000 */
[----:B------:R-:W-:Y:S01]  /*6ba0*/  ISETP.NE.U32.AND P0, PT, R71, 0x1, PT ;  /* 0x000000014700780c */ /* 0x000fe20003f05070 */
[----:B------:R-:W-:Y:S01]  /*6bb0*/  IMAD.MOV.U32 R38, RZ, RZ, RZ ;  /* 0x000000ffff267224 */ /* 0x000fe200078e00ff */
[----:B------:R-:W-:Y:S02]  /*6bc0*/  CS2R R30, SRZ ;  /* 0x00000000001e7805 */ /* 0x000fe4000001ff00 */
[----:B------:R-:W-:Y:S02]  /*6bd0*/  CS2R R28, SRZ ;  /* 0x00000000001c7805 */ /* 0x000fe4000001ff00 */
[----:B------:R-:W-:Y:S05]  /*6be0*/  CS2R R36, SRZ ;  /* 0x0000000000247805 */ /* 0x000fea000001ff00 */
[----:B------:R-:W-:Y:S05]  /*6bf0*/  @P1 BRA `(.L_x_89) ;  /* 0x00000000000c1947 */ /* 0x000fea0003800000 */
[----:B------:R-:W-:Y:S04]  /*6c00*/  SHF.L.U32 R3, R52, 0x1f, RZ ;  /* 0x0000001f34037819 */ /* 0x000fe800000006ff */
[----:B------:R-:W1:Y:S02]  /*6c10*/  SYNCS.PHASECHK.TRANS64.TRYWAIT P1, [UR48+0x80], R3 ;  /* 0x00008003ff0075a7 */ /* 0x000e640008021130 */
[----:B-1----:R-:W-:Y:S05]  /*6c20*/  @!P1 BRA `(.L_x_90) ;  /* 0x0000002c00909947 */ /* 0x002fea0003800000 */
.L_x_89:
[----:B------:R-:W-:Y:S05]  /*6c30*/  BSYNC B0 ;  /* 0x0000000000007941 */ /* 0x000fea0003800000 */
.L_x_88:
[----:B------:R-:W-:Y:S05]  /*6c40*/  @P0 WARPSYNC.ALL ;  /* 0x0000000000000948 */ /* 0x000fea0003800000 */
[----:B------:R3:W1:Y:S01]  /*6c50*/  @P0 LDSM.16.M88.4 R28, [R69+UR48+0x200] ;  /* 0x00020030451c083b */ /* 0x0006620008000200 */
[----:B------:R-:W-:Y:S03]  /*6c60*/  HFMA2 R68, -RZ, RZ, 0, 5.9604644775390625e-08 ;  /* 0x00000001ff447431 */ /* 0x000fe600000001ff */
[----:B------:R3:W1:Y:S02]  /*6c70*/  @P0 LDSM.16.M88.4 R36, [R65+0x200] ;  /* 0x000200004124083b */ /* 0x0006640000000200 */
.L_x_87:
[----:B------:R-:W-:Y:S05]  /*6c80*/  BSYNC B1 ;  /* 0x0000000000017941 */ /* 0x000fea0003800000 */
.L_x_86:
[----:B-1----:R-:W-:Y:S04]  /*6c90*/  SHF.R.U32.HI R2, RZ, 0x15, R25 ;  /* 0x00000015ff027819 */ /* 0x002fe80000011619 */
[----:B------:R-:W-:Y:S01]  /*6ca0*/  LOP3.LUT P0, RZ, R2, 0x3, R56, 0x48, !PT ;  /* 0x0000000302ff7812 */ /* 0x000fe20007804838 */
[----:B------:R-:W-:Y:S01]  /*6cb0*/  @!UPT UIADD3 URZ, UPT, UPT, URZ, URZ, URZ ;  /* 0x000000fffffff290 */ /* 0x000fe2000fffe0ff */
[----:B----4-:R-:W-:Y:S11]  /*6cc0*/  @P3 BRA `(.L_x_91) ;  /* 0x0000000000083947 */ /* 0x010ff60003800000 */
[----:B------:R-:W1:Y:S02]  /*6cd0*/  SYNCS.PHASECHK.TRANS64.TRYWAIT P1, [R67+URZ+0xe0], R0 ;  /* 0x0000e000430075a7 */ /* 0x000e6400080211ff */
[----:B-1----:R-:W-:Y:S05]  /*6ce0*/  @!P1 BRA `(.L_x_92) ;  /* 0x0000002c00789947 */ /* 0x002fea0003800000 */
.L_x_91:
[----:B------:R-:W-:Y:S05]  /*6cf0*/  @!P0 BRA `(.L_x_93) ;  /* 0x0000000000408947 */ /* 0x000fea0003800000 */
[----:B------:R-:W4:Y:S01]  /*6d00*/  LDCU.64 UR8, c[0x4][0x70] ;  /* 0x01000e00ff0877ac */ /* 0x000f220008000a00 */
[----:B------:R-:W-:Y:S01]  /*6d10*/  MOV R3, 0x0 ;  /* 0x0000000000037802 */ /* 0x000fe20000000f00 */
[----:B------:R-:W-:Y:S02]  /*6d20*/  HFMA2 R12, -RZ, RZ, 0, 5.9604644775390625e-08 ;  /* 0x00000001ff0c7431 */ /* 0x000fe400000001ff */
[----:B------:R-:W-:Y:S02]  /*6d30*/  IMAD.MOV.U32 R8, RZ, RZ, 0x192 ;  /* 0x00000192ff087424 */ /* 0x000fe400078e00ff */
[----:B------:R-:W-:Y:S01]  /*6d40*/  IMAD.MOV.U32 R13, RZ, RZ, RZ ;  /* 0x000000ffff0d7224 */ /* 0x000fe200078e00ff */
[----:B------:R-:W5:Y:S01]  /*6d50*/  LDCU.64 UR6, c[0x4][0x78] ;  /* 0x01000f00ff0677ac */ /* 0x000f620008000a00 */
[----:B------:R-:W1:Y:S01]  /*6d60*/  LDC.64 R2, c[0x4][R3] ;  /* 0x0100000003027b82 */ /* 0x000e620000000a00 */
[----:B------:R-:W2:Y:S01]  /*6d70*/  LDCU.64 UR4, c[0x4][0x10] ;  /* 0x01000200ff0477ac */ /* 0x000ea20008000a00 */
[----:B----4-:R-:W-:Y:S01]  /*6d80*/  MOV R5, UR9 ;  /* 0x0000000900057c02 */ /* 0x010fe20008000f00 */
[----:B------:R-:W-:Y:S01]  /*6d90*/  IMAD.U32 R4, RZ, RZ, UR8 ;  /* 0x00000008ff047e24 */ /* 0x000fe2000f8e00ff */
[----:B-----5:R-:W-:Y:S01]  /*6da0*/  MOV R7, UR7 ;  /* 0x0000000700077c02 */ /* 0x020fe20008000f00 */
[----:B------:R-:W-:Y:S01]  /*6db0*/  IMAD.U32 R6, RZ, RZ, UR6 ;  /* 0x00000006ff067e24 */ /* 0x000fe2000f8e00ff */
[----:B--2---:R-:W-:Y:S01]  /*6dc0*/  MOV R11, UR5 ;  /* 0x00000005000b7c02 */ /* 0x004fe20008000f00 */
[----:B------:R-:W-:Y:S02]  /*6dd0*/  IMAD.U32 R10, RZ, RZ, UR4 ;  /* 0x00000004ff0a7e24 */ /* 0x000fe4000f8e00ff */
[----:B------:R-:W-:Y:S07]  /*6de0*/  LEPC R20, `(.L_x_93) ;  /* 0x000000001014794e */ /* 0x000fee0000000000 */
[----:B-1-3--:R-:W-:Y:S05]  /*6df0*/  CALL.ABS.NOINC R2 ;  /* 0x0000000002007343 */ /* 0x00afea0003c00000 */
.L_x_93:
[C---:B------:R-:W-:Y:S01]  /*6e00*/  SHF.L.U32 R20, R28.reuse, 0x10, RZ ;  /* 0x000000101c147819 */ /* 0x040fe200000006ff */
[----:B------:R-:W-:Y:S05]  /*6e10*/  WARPSYNC.ALL ;  /* 0x0000000000007948 */ /* 0x000fea0003800000 */
[----:B------:R-:W-:Y:S01]  /*6e20*/  R2UR UR4, R25 ;  /* 0x00000000190472ca */ /* 0x000fe200000e0000 */
[----:B------:R-:W-:Y:S01]  /*6e30*/  BSSY.RECONVERGENT B0, `(.L_x_94) ;  /* 0x0000050000007945 */ /* 0x000fe20003800200 */
[----:B------:R-:W-:Y:S02]  /*6e40*/  LOP3.LUT R21, R28, 0xffff0000, RZ, 0xc0, !PT ;  /* 0xffff00001c157812 */ /* 0x000fe400078ec0ff */
[----:B------:R-:W-:Y:S02]  /*6e50*/  SHF.L.U32 R26, R29, 0x10, RZ ;  /* 0x000000101d1a7819 */ /* 0x000fe400000006ff */
[----:B------:R-:W-:Y:S02]  /*6e60*/  ISETP.NE.AND P1, PT, R54, RZ, PT ;  /* 0x000000ff3600720c */ /* 0x000fe40003f25270 */
[----:B------:R-:W-:Y:S04]  /*6e70*/  ISETP.NE.AND P6, PT, R64, RZ, PT ;  /* 0x000000ff4000720c */ /* 0x000fe80003fc5270 */
[----:B------:R-:W-:Y:S01]  /*6e80*/  ISETP.NE.U32.OR P0, PT, R63, 0x1, !P6 ;  /* 0x000000013f00780c */ /* 0x000fe20007705470 */
[----:B------:R-:W1:Y:S02]  /*6e90*/  LDTM.16dp256bit.x4 R4, tmem[UR4] ;  /* 0x00000004000479ee */ /* 0x000e640008120000 */
[C---:B-12---:R-:W-:Y:S01]  /*6ea0*/  FMUL R0, R24.reuse, R4 ;  /* 0x0000000418007220 */ /* 0x046fe20000400000 */
[C---:B------:R-:W-:Y:S01]  /*6eb0*/  FMUL R4, R24.reuse, R8 ;  /* 0x0000000818047220 */ /* 0x040fe20000400000 */
[C---:B------:R-:W-:Y:S01]  /*6ec0*/  FMUL R8, R24.reuse, R12 ;  /* 0x0000000c18087220 */ /* 0x040fe20000400000 */
[C---:B------:R-:W-:Y:S01]  /*6ed0*/  FMUL R2, R24.reuse, R5 ;  /* 0x0000000518027220 */ /* 0x040fe20000400000 */
[C---:B------:R-:W-:Y:S01]  /*6ee0*/  FMUL R12, R24.reuse, R16 ;  /* 0x00000010180c7220 */ /* 0x040fe20000400000 */
[----:B------:R-:W-:Y:S01]  /*6ef0*/  LOP3.LUT R16, R29, 0xffff0000, RZ, 0xc0, !PT ;  /* 0xffff00001d107812 */ /* 0x000fe200078ec0ff */
[C---:B------:R-:W-:Y:S01]  /*6f00*/  FMUL R3, R24.reuse, R6 ;  /* 0x0000000618037220 */ /* 0x040fe20000400000 */
[C---:B------:R-:W-:Y:S01]  /*6f10*/  FMUL R7, R24.reuse, R7 ;  /* 0x0000000718077220 */ /* 0x040fe20000400000 */
[C---:B------:R-:W-:Y:S01]  /*6f20*/  FFMA R0, R27.reuse, R20, R0 ;  /* 0x000000141b007223 */ /* 0x040fe20000000000 */
[C---:B------:R-:W-:Y:S01]  /*6f30*/  FFMA R2, R27.reuse, R21, R2 ;  /* 0x000000151b027223 */ /* 0x040fe20000000002 */
[C---:B------:R-:W-:Y:S01]  /*6f40*/  FMUL R5, R24.reuse, R9 ;  /* 0x0000000918057220 */ /* 0x040fe20000400000 */
[C---:B------:R-:W-:Y:S01]  /*6f50*/  FFMA R3, R27.reuse, R26, R3 ;  /* 0x0000001a1b037223 */ /* 0x040fe20000000003 */
[----:B------:R-:W-:Y:S01]  /*6f60*/  FMUL R9, R24, R13 ;  /* 0x0000000d18097220 */ /* 0x000fe20000400000 */
[----:B------:R-:W-:Y:S01]  /*6f70*/  FFMA R7, R27, R16, R7 ;  /* 0x000000101b077223 */ /* 0x000fe20000000007 */
[----:B------:R-:W-:Y:S01]  /*6f80*/  LOP3.LUT R16, R30, 0xffff0000, RZ, 0xc0, !PT ;  /* 0xffff00001e107812 */ /* 0x000fe200078ec0ff */
[----:B------:R-:W-:Y:S01]  /*6f90*/  FMUL R6, R24, R10 ;  /* 0x0000000a18067220 */ /* 0x000fe20000400000 */
[----:B------:R-:W-:Y:S01]  /*6fa0*/  F2FP.BF16.F32.PACK_AB R32, R2, R0 ;  /* 0x000000000220723e */ /* 0x000fe200000010ff */
[----:B------:R-:W-:Y:S01]  /*6fb0*/  FMUL R13, R24, R17 ;  /* 0x00000011180d7220 */ /* 0x000fe20000400000 */
[----:B------:R-:W-:Y:S01]  /*6fc0*/  SHF.L.U32 R17, R30, 0x10, RZ ;  /* 0x000000101e117819 */ /* 0x000fe200000006ff */
[C---:B------:R-:W-:Y:S01]  /*6fd0*/  FMUL R10, R24.reuse, R14 ;  /* 0x0000000e180a7220 */ /* 0x040fe20000400000 */
[C---:B------:R-:W-:Y:S01]  /*6fe0*/  LOP3.LUT R0, R31.reuse, 0xffff0000, RZ, 0xc0, !PT ;  /* 0xffff00001f007812 */ /* 0x040fe200078ec0ff */
[----:B------:R-:W-:Y:S01]  /*6ff0*/  FMUL R14, R24, R18 ;  /* 0x00000012180e7220 */ /* 0x000fe20000400000 */
[----:B------:R-:W-:Y:S01]  /*7000*/  SHF.L.U32 R18, R31, 0x10, RZ ;  /* 0x000000101f127819 */ /* 0x000fe200000006ff */
[----:B------:R-:W-:Y:S01]  /*7010*/  FFMA R4, R27, R17, R4 ;  /* 0x000000111b047223 */ /* 0x000fe20000000004 */
[----:B------:R-:W-:Y:S01]  /*7020*/  F2FP.BF16.F32.PACK_AB R33, R7, R3 ;  /* 0x000000030721723e */ /* 0x000fe200000010ff */
[C---:B------:R-:W-:Y:S01]  /*7030*/  FFMA R5, R27.reuse, R16, R5 ;  /* 0x000000101b057223 */ /* 0x040fe20000000005 */
[----:B------:R-:W-:Y:S01]  /*7040*/  SHF.L.U32 R2, R36, 0x10, RZ ;  /* 0x0000001024027819 */ /* 0x000fe200000006ff */
[----:B------:R-:W-:Y:S01]  /*7050*/  FMUL R11, R24, R11 ;  /* 0x0000000b180b7220 */ /* 0x000fe20000400000 */
[----:B------:R-:W-:Y:S01]  /*7060*/  LOP3.LUT R3, R36, 0xffff0000, RZ, 0xc0, !PT ;  /* 0xffff000024037812 */ /* 0x000fe200078ec0ff */
[----:B------:R-:W-:Y:S01]  /*7070*/  FFMA R6, R27, R18, R6 ;  /* 0x000000121b067223 */ /* 0x000fe20000000006 */
[----:B------:R-:W-:Y:S01]  /*7080*/  SHF.L.U32 R7, R37, 0x10, RZ ;  /* 0x0000001025077819 */ /* 0x000fe200000006ff */
[----:B------:R-:W-:Y:S01]  /*7090*/  FFMA R11, R27, R0, R11 ;  /* 0x000000001b0b7223 */ /* 0x000fe2000000000b */
[----:B------:R-:W-:Y:S01]  /*70a0*/  LOP3.LUT R0, R37, 0xffff0000, RZ, 0xc0, !PT ;  /* 0xffff000025007812 */ /* 0x000fe200078ec0ff */
[C---:B------:R-:W-:Y:S01]  /*70b0*/  FFMA R8, R27.reuse, R2, R8 ;  /* 0x000000021b087223 */ /* 0x040fe20000000008 */
[C---:B------:R-:W-:Y:S01]  /*70c0*/  FFMA R9, R27.reuse, R3, R9 ;  /* 0x000000031b097223 */ /* 0x040fe20000000009 */
[----:B------:R-:W-:Y:S01]  /*70d0*/  FMUL R15, R24, R15 ;  /* 0x0000000f180f7220 */ /* 0x000fe20000400000 */
[C---:B------:R-:W-:Y:S01]  /*70e0*/  SHF.L.U32 R2, R38.reuse, 0x10, RZ ;  /* 0x0000001026027819 */ /* 0x040fe200000006ff */
[----:B------:R-:W-:Y:S01]  /*70f0*/  FFMA R10, R27, R7, R10 ;  /* 0x000000071b0a7223 */ /* 0x000fe2000000000a */
[----:B------:R-:W-:Y:S01]  /*7100*/  F2FP.BF16.F32.PACK_AB R34, R5, R4 ;  /* 0x000000040522723e */ /* 0x000fe200000010ff */
[----:B------:R-:W-:Y:S01]  /*7110*/  FFMA R15, R27, R0, R15 ;  /* 0x000000001b0f7223 */ /* 0x000fe2000000000f */
[----:B------:R-:W-:Y:S01]  /*7120*/  LOP3.LUT R3, R38, 0xffff0000, RZ, 0xc0, !PT ;  /* 0xffff000026037812 */ /* 0x000fe200078ec0ff */
[----:B------:R-:W-:Y:S01]  /*7130*/  FMUL R19, R24, R19 ;  /* 0x0000001318137220 */ /* 0x000fe20000400000 */
[----:B------:R-:W-:Y:S01]  /*7140*/  SHF.L.U32 R4, R39, 0x10, RZ ;  /* 0x0000001027047819 */ /* 0x000fe200000006ff */
[----:B------:R-:W-:Y:S01]  /*7150*/  FFMA R12, R27, R2, R12 ;  /* 0x000000021b0c7223 */ /* 0x000fe2000000000c */
[----:B------:R-:W-:Y:S01]  /*7160*/  LOP3.LUT R5, R39, 0xffff0000, RZ, 0xc0, !PT ;  /* 0xffff000027057812 */ /* 0x000fe200078ec0ff */
[----:B------:R-:W-:Y:S01]  /*7170*/  FFMA R13, R27, R3, R13 ;  /* 0x000000031b0d7223 */ /* 0x000fe2000000000d */
[----:B------:R-:W-:Y:S01]  /*7180*/  F2FP.BF16.F32.PACK_AB R35, R11, R6 ;  /* 0x000000060b23723e */ /* 0x000fe200000010ff */
[----:B------:R-:W-:Y:S01]  /*7190*/  FFMA R14, R27, R4, R14 ;  /* 0x000000041b0e7223 */ /* 0x000fe2000000000e */
[----:B------:R-:W-:Y:S01]  /*71a0*/  F2FP.BF16.F32.PACK_AB R8, R9, R8 ;  /* 0x000000080908723e */ /* 0x000fe200000010ff */
[----:B------:R-:W-:Y:S01]  /*71b0*/  FFMA R19, R27, R5, R19 ;  /* 0x000000051b137223 */ /* 0x000fe20000000013 */
[----:B------:R-:W-:Y:S01]  /*71c0*/  F2FP.BF16.F32.PACK_AB R9, R15, R10 ;  /* 0x0000000a0f09723e */ /* 0x000fe200000010ff */
[----:B------:R1:W-:Y:S01]  /*71d0*/  STSM.16.M88.4 [R66+0x200], R32 ;  /* 0x0002002042007844 */ /* 0x0003e20000000200 */
[----:B------:R-:W-:Y:S02]  /*71e0*/  F2FP.BF16.F32.PACK_AB R10, R13, R12 ;  /* 0x0000000c0d0a723e */ /* 0x000fe400000010ff */
[----:B------:R-:W-:Y:S05]  /*71f0*/  F2FP.BF16.F32.PACK_AB R11, R19, R14 ;  /* 0x0000000e130b723e */ /* 0x000fea00000010ff */
[----:B------:R1:W-:Y:S01]  /*7200*/  STSM.16.M88.4 [R65+0x200], R8 ;  /* 0x0002000841007844 */ /* 0x0003e20000000200 */
[----:B------:R-:W-:Y:S01]  /*7210*/  @!PT LDS RZ, [RZ] ;  /* 0x00000000fffff984 */ /* 0x000fe20000000800 */
[----:B------:R-:W-:Y:S01]  /*7220*/  @!PT LDS RZ, [RZ] ;  /* 0x00000000fffff984 */ /* 0x000fe20000000800 */
[----:B------:R-:W-:Y:S01]  /*7230*/  @!PT LDS RZ, [RZ] ;  /* 0x00000000fffff984 */ /* 0x000fe20000000800 */
[----:B------:R-:W-:Y:S01]  /*7240*/  @!PT LDS RZ, [RZ] ;  /* 0x00000000fffff984 */ /* 0x000fe20000000800 */
[----:B------:R2:W-:Y:S07]  /*7250*/  MEMBAR.ALL.CTA ;  /* 0x0000000000007992 */ /* 0x0005ee0000008000 */
[----:B--2---:R-:W2:Y:S02]  /*7260*/  FENCE.VIEW.ASYNC.S ;  /* 0x00000000000073c6 */ /* 0x004ea40000000000 */
[----:B--2---:R-:W-:Y:S06]  /*7270*/  BAR.SYNC.DEFER_BLOCKING 0x1, 0x80 ;  /* 0x0042000000007b1d */ /* 0x004fec0000010000 */
[----:B------:R-:W-:Y:S05]  /*7280*/  @P1 BRA `(.L_x_95) ;  /* 0x0000000000281947 */ /* 0x000fea0003800000 */
[----:B------:R-:W2:Y:S01]  /*7290*/  LDCU.64 UR6, c[0x0][0x348] ;  /* 0x00006900ff0677ac */ /* 0x000ea20008000a00 */
[----:B------:R-:W-:Y:S01]  /*72a0*/  UIADD3 UR4, UPT, UPT, UR48, 0x200, URZ ;  /* 0x0000020030047890 */ /* 0x000fe2000fffe0ff */
[----:B------:R-:W-:Y:S05]  /*72b0*/  UMOV UR41, UR51 ;  /* 0x0000003300297c82 */ /* 0x000fea0008000000 */
[----:B------:R-:W-:Y:S04]  /*72c0*/  MOV R60, UR4 ;  /* 0x00000004003c7c02 */ /* 0x000fe80008000f00 */
[----:B------:R-:W-:Y:S01]  /*72d0*/  R2UR UR40, R60 ;  /* 0x000000003c2872ca */ /* 0x000fe200000e0000 */
[----:B--2---:R-:W-:Y:S04]  /*72e0*/  UIADD3 UR4, UP0, UPT, UR6, 0x680, URZ ;  /* 0x0000068006047890 */ /* 0x004fe8000ff1e0ff */
[----:B------:R-:W-:Y:S09]  /*72f0*/  UIADD3.X UR5, UPT, UPT, URZ, UR7, URZ, UP0, !UPT ;  /* 0x00000007ff057290 */ /* 0x000ff200087fe4ff */
[----:B------:R2:W-:Y:S01]  /*7300*/  UTMASTG.4D [UR40], [UR4] ;  /* 0x00000028040073b5 */ /* 0x0005e20008018000 */
[----:B------:R0:W-:Y:S01]  /*7310*/  UTMACMDFLUSH ;  /* 0x00000000000079b7 */ /* 0x0001e20000000000 */
[----:B--2---:R-:W-:Y:S04]  /*7320*/  DEPBAR.LE SB0, 0x1 ;  /* 0x000080400000791a */ /* 0x004fe80000000000 */
.L_x_95:
[----:B------:R-:W-:Y:S05]  /*7330*/  BSYNC.RECONVERGENT B0 ;  /* 0x0000000000007941 */ /* 0x000fea0003800200 */
.L_x_94:
[----:B------:R-:W-:Y:S01]  /*7340*/  BAR.SYNC.DEFER_BLOCKING 0x1, 0x80 ;  /* 0x0042000000007b1d */ /* 0x000fe20000010000 */
[----:B------:R-:W-:Y:S01]  /*7350*/  LEA R4, R68, UR48, 0x3 ;  /* 0x0000003044047c11 */ /* 0x000fe2000f8e18ff */
[----:B------:R-:W-:Y:S01]  /*7360*/  UISETP.NE.AND UP0, UPT, UR53, URZ, UPT ;  /* 0x000000ff3500728c */ /* 0x000fe2000bf05270 */
[----:B------:R-:W-:Y:S08]  /*7370*/  @P0 SHF.L.U32 R3, R52, 0x1f, RZ ;  /* 0x0000001f34030819 */ /* 0x000ff000000006ff */
[----:B------:R-:W-:Y:S05]  /*7380*/  BRA.U !UP0, `(.L_x_96) ;  /* 0x0000000108287547 */ /* 0x000fea000b800000 */
[----:B------:R-:W2:Y:S01]  /*7390*/  S2R R0, SR_CgaCtaId ;  /* 0x0000000000007919 */ /* 0x000ea20000008800 */
[----:B------:R-:W-:Y:S01]  /*73a0*/  ISETP.NE.U32.OR P1, PT, R63, 0x1, !P6 ;  /* 0x000000013f00780c */ /* 0x000fe20007725470 */
[----:B------:R-:W-:Y:S01]  /*73b0*/  IMAD.U32 R2, RZ, RZ, UR50 ;  /* 0x00000032ff027e24 */ /* 0x000fe2000f8e00ff */
[----:B------:R-:W-:Y:S04]  /*73c0*/  UIADD3 UR4, UPT, UPT, UR50, 0x1, URZ ;  /* 0x0000000132047890 */ /* 0x000fe8000fffe0ff */
[----:B------:R-:W-:Y:S04]  /*73d0*/  UISETP.NE.AND UP0, UPT, UR4, 0x4, UPT ;  /* 0x000000040400788c */ /* 0x000fe8000bf05270 */
[----:B------:R-:W-:Y:S03]  /*73e0*/  USEL UR50, UR4, URZ, UP0 ;  /* 0x000000ff04327287 */ /* 0x000fe60008000000 */
[----:B------:R-:W-:Y:S05]  /*73f0*/  @P1 LEA R2, R2, UR48, 0x3 ;  /* 0x0000003002021c11 */ /* 0x000fea000f8e18ff */
[----:B------:R-:W-:Y:S05]  /*7400*/  @P1 VIADD R2, R2, 0xa0 ;  /* 0x000000a002021836 */ /* 0x000fea0000000000 */
[----:B--2---:R-:W-:Y:S04]  /*7410*/  @P1 PRMT R0, R0, 0x654, R2 ;  /* 0x0000065400001816 */ /* 0x004fe80000000002 */
[----:B------:R2:W-:Y:S03]  /*7420*/  @P1 SYNCS.ARRIVE.TRANS64.RED.A1T0 RZ, [R0+URZ], RZ ;  /* 0x000000ff00ff19a7 */ /* 0x0005e600081004ff */
.L_x_96:
[----:B------:R-:W4:Y:S01]  /*7430*/  @P0 SYNCS.PHASECHK.TRANS64.TRYWAIT P1, [R4+URZ+0x80], R3 ;  /* 0x00008003040005a7 */ /* 0x000f2200080211ff */
[----:B------:R-:W-:Y:S01]  /*7440*/  BSSY B1, `(.L_x_97) ;  /* 0x0000012000017945 */ /* 0x000fe20003800000 */
[----:B----4-:R-:W-:Y:S03]  /*7450*/  @P0 SEL R70, RZ, 0x1, !P1 ;  /* 0x00000001ff460807 */ /* 0x010fe60004800000 */
[----:B------:R-:W-:Y:S05]  /*7460*/  @!P0 BRA `(.L_x_98) ;  /* 0x00000000003c8947 */ /* 0x000fea0003800000 */
[----:B------:R-:W-:Y:S01]  /*7470*/  ISETP.NE.U32.AND P0, PT, R71, 0x1, PT ;  /* 0x000000014700780c */ /* 0x000fe20003f05070 */
[----:B------:R-:W-:Y:S01]  /*7480*/  BSSY B0, `(.L_x_99) ;  /* 0x0000008000007945 */ /* 0x000fe20003800000 */
[----:B------:R-:W-:Y:S11]  /*7490*/  ISETP.NE.AND P1, PT, R70, RZ, PT ;  /* 0x000000ff4600720c */ /* 0x000ff60003f25270 */
[----:B------:R-:W-:Y:S04]  /*74a0*/  @P0 IMAD R3, R68, 0x1000, R69 ;  /* 0x0000100044030824 */ /* 0x000fe800078e0245 */
[----:B------:R-:W-:Y:S01]  /*74b0*/  @P0 VIADD R2, R3, UR48 ;  /* 0x0000003003020c36 */ /* 0x000fe20008000000 */
[----:B------:R-:W-:Y:S06]  /*74c0*/  @P1 BRA `(.L_x_100) ;  /* 0x00000000000c1947 */ /* 0x000fec0003800000 */
[----:B--2---:R-:W-:Y:S04]  /*74d0*/  SHF.L.U32 R0, R52, 0x1f, RZ ;  /* 0x0000001f34007819 */ /* 0x004fe800000006ff */
[----:B------:R-:W2:Y:S02]  /*74e0*/  SYNCS.PHASECHK.TRANS64.TRYWAIT P1, [R4+URZ+0x80], R0 ;  /* 0x00008000040075a7 */ /* 0x000ea400080211ff */
[----:B--2---:R-:W-:Y:S05]  /*74f0*/  @!P1 BRA `(.L_x_101) ;  /* 0x0000002400889947 */ /* 0x004fea0003800000 */
.L_x_100:
[----:B------:R-:W-:Y:S05]  /*7500*/  BSYNC B0 ;  /* 0x0000000000007941 */ /* 0x000fea0003800000 */
.L_x_99:
[----:B------:R-:W-:Y:S01]  /*7510*/  @P0 IADD3 R2, PT, PT, R61, R2, RZ ;  /* 0x000000023d020210 */ /* 0x000fe20007ffe0ff */
[----:B------:R-:W-:Y:S05]  /*7520*/  @P0 WARPSYNC.ALL ;  /* 0x0000000000000948 */ /* 0x000fea0003800000 */
[----:B------:R4:W1:Y:S01]  /*7530*/  @P0 LDSM.16.M88.4 R28, [R3+UR48+0x200] ;  /* 0x00020030031c083b */ /* 0x0008620008000200 */
[----:B------:R-:W-:Y:S03]  /*7540*/  IADD3 R68, PT, PT, R68, 0x1, RZ ;  /* 0x0000000144447810 */ /* 0x000fe60007ffe0ff */
[----:B------:R4:W1:Y:S04]  /*7550*/  @P0 LDSM.16.M88.4 R36, [R2+0x200] ;  /* 0x000200000224083b */ /* 0x0008680000000200 */
.L_x_98:
[----:B------:R-:W-:Y:S05]  /*7560*/  BSYNC B1 ;  /* 0x0000000000017941 */ /* 0x000fea0003800000 */
.L_x_97:
[----:B--2---:R-:W-:Y:S05]  /*7570*/  VIADD R0, R25, 0x20 ;  /* 0x0000002019007836 */ /* 0x004fea0000000000 */
[----:B------:R-:W-:Y:S04]  /*7580*/  SHF.R.U32.HI R0, RZ, 0x15, R0 ;  /* 0x00000015ff007819 */ /* 0x000fe80000011600 */
[----:B------:R-:W-:Y:S11]  /*7590*/  LOP3.LUT P0, RZ, R0, 0x3, R56, 0x48, !PT ;  /* 0x0000000300ff7812 */ /* 0x000ff60007804838 */
[----:B------:R-:W-:Y:S02]  /*75a0*/  @!UPT UIADD3 URZ, UPT, UPT, URZ, URZ, URZ ;  /* 0x000000fffffff290 */ /* 0x000fe4000fffe0ff */
[----:B------:R-:W-:Y:S05]  /*75b0*/  @!P0 BRA `(.L_x_102) ;  /* 0x0000000000408947 */ /* 0x000fea0003800000 */
[----:B------:R-:W2:Y:S01]  /*75c0*/  LDCU.64 UR8, c[0x4][0x70] ;  /* 0x01000e00ff0877ac */ /* 0x000ea20008000a00 */
[----:B----4-:R-:W-:Y:S01]  /*75d0*/  MOV R3, 0x0 ;  /* 0x0000000000037802 */ /* 0x010fe20000000f00 */
[----:B------:R-:W-:Y:S02]  /*75e0*/  HFMA2 R12, -RZ, RZ, 0, 5.9604644775390625e-08 ;  /* 0x00000001ff0c7431 */ /* 0x000fe400000001ff */
[----:B-1----:R-:W-:Y:S02]  /*75f0*/  IMAD.MOV.U32 R8, RZ, RZ, 0x192 ;  /* 0x00000192ff087424 */ /* 0x002fe400078e00ff */
[----:B------:R-:W-:Y:S01]  /*7600*/  IMAD.MOV.U32 R13, RZ, RZ, RZ ;  /* 0x000000ffff0d7224 */ /* 0x000fe200078e00ff */
[----:B------:R-:W1:Y:S01]  /*7610*/  LDCU.64 UR6, c[0x4][0x78] ;  /* 0x01000f00ff0677ac */ /* 0x000e620008000a00 */
[----:B------:R-:W4:Y:S01]  /*7620*/  LDC.64 R2, c[0x4][R3] ;  /* 0x0100000003027b82 */ /* 0x000f220000000a00 */
[----:B------:R-:W5:Y:S01]  /*7630*/  LDCU.64 UR4, c[0x4][0x10] ;  /* 0x01000200ff0477ac */ /* 0x000f620008000a00 */
[----:B--2---:R-:W-:Y:S01]  /*7640*/  MOV R5, UR9 ;  /* 0x0000000900057c02 */ /* 0x004fe20008000f00 */
[----:B------:R-:W-:Y:S01]  /*7650*/  IMAD.U32 R4, RZ, RZ, UR8 ;  /* 0x00000008ff047e24 */ /* 0x000fe2000f8e00ff */
[----:B-1----:R-:W-:Y:S01]  /*7660*/  MOV R7, UR7 ;  /* 0x0000000700077c02 */ /* 0x002fe20008000f00 */
[----:B------:R-:W-:Y:S01]  /*7670*/  IMAD.U32 R6, RZ, RZ, UR6 ;  /* 0x00000006ff067e24 */ /* 0x000fe2000f8e00ff */
[----:B-----5:R-:W-:Y:S01]  /*7680*/  MOV R11, UR5 ;  /* 0x00000005000b7c02 */ /* 0x020fe20008000f00 */
[----:B------:R-:W-:Y:S02]  /*7690*/  IMAD.U32 R10, RZ, RZ, UR4 ;  /* 0x00000004ff0a7e24 */ /* 0x000fe4000f8e00ff */
[----:B------:R-:W-:Y:S07]  /*76a0*/  LEPC R20, `(.L_x_102) ;  /* 0x000000001014794e */ /* 0x000fee0000000000 */
[----:B---34-:R-:W-:Y:S05]  /*76b0*/  CALL.ABS.NOINC R2 ;  /* 0x0000000002007343 */ /* 0x018fea0003c00000 */
.L_x_102:
[----:B-1--4-:R-:W-:Y:S01]  /*76c0*/  SHF.L.U32 R3, R28, 0x10, RZ ;  /* 0x000000101c037819 */ /* 0x012fe200000006ff */
[----:B------:R-:W-:Y:S05]  /*76d0*/  WARPSYNC.ALL ;  /* 0x0000000000007948 */ /* 0x000fea0003800000 */
[----:B------:R-:W-:Y:S01]  /*76e0*/  R2UR UR4, R25 ;  /* 0x00000000190472ca */ /* 0x000fe200000e0000 */
[----:B------:R-:W1:Y:S01]  /*76f0*/  S2R R72, SR_CgaCtaId ;  /* 0x0000000000487919 */ /* 0x000e620000008800 */
[C---:B------:R-:W-:Y:S01]  /*7700*/  SHF.L.U32 R20, R29.reuse, 0x10, RZ ;  /* 0x000000101d147819 */ /* 0x040fe200000006ff */
[----:B------:R-:W-:Y:S01]  /*7710*/  BSSY.RECONVERGENT B0, `(.L_x_103) ;  /* 0x0000053000007945 */ /* 0x000fe20003800200 */
[----:B------:R-:W-:Y:S02]  /*7720*/  LOP3.LUT R21, R29, 0xffff0000, RZ, 0xc0, !PT ;  /* 0xffff00001d157812 */ /* 0x000fe400078ec0ff */
[----:B------:R-:W-:Y:S02]  /*7730*/  ISETP.NE.AND P6, PT, R64, RZ, PT ;  /* 0x000000ff4000720c */ /* 0x000fe40003fc5270 */
[----:B------:R-:W-:Y:S02]  /*7740*/  ISETP.NE.AND P1, PT, R54, RZ, PT ;  /* 0x000000ff3600720c */ /* 0x000fe40003f25270 */
[----:B------:R-:W-:Y:S03]  /*7750*/  ISETP.NE.U32.OR P0, PT, R63, 0x1, !P6 ;  /* 0x000000013f00780c */ /* 0x000fe60007705470 */
[----:B------:R-:W2:Y:S02]  /*7760*/  LDTM.16dp256bit.x4 R4, tmem[UR4+0x20] ;  /* 0x00002004000479ee */ /* 0x000ea40008120000 */
[----:B--2---:R-:W-:Y:S01]  /*7770*/  FMUL R0, R24, R4 ;  /* 0x0000000418007220 */ /* 0x004fe20000400000 */
[----:B------:R-:W-:Y:S01]  /*7780*/  LOP3.LUT R4, R28, 0xffff0000, RZ, 0xc0, !PT ;  /* 0xffff00001c047812 */ /* 0x000fe200078ec0ff */
[C---:B------:R-:W-:Y:S01]  /*7790*/  FMUL R2, R24.reuse, R5 ;  /* 0x0000000518027220 */ /* 0x040fe20000400000 */
[C---:B------:R-:W-:Y:S01]  /*77a0*/  FMUL R7, R24.reuse, R7 ;  /* 0x0000000718077220 */ /* 0x040fe20000400000 */
[C---:B------:R-:W-:Y:S01]  /*77b0*/  FFMA R0, R27.reuse, R3, R0 ;  /* 0x000000031b007223 */ /* 0x040fe20000000000 */
[C---:B------:R-:W-:Y:S01]  /*77c0*/  FMUL R3, R24.reuse, R6 ;  /* 0x0000000618037220 */ /* 0x040fe20000400000 */
[C---:B------:R-:W-:Y:S01]  /*77d0*/  FFMA R2, R27.reuse, R4, R2 ;  /* 0x000000041b027223 */ /* 0x040fe20000000002 */
[C---:B------:R-:W-:Y:S01]  /*77e0*/  FMUL R4, R24.reuse, R8 ;  /* 0x0000000818047220 */ /* 0x040fe20000400000 */
[----:B------:R-:W-:Y:S01]  /*77f0*/  FMUL R5, R24, R9 ;  /* 0x0000000918057220 */ /* 0x000fe20000400000 */
[C---:B------:R-:W-:Y:S01]  /*7800*/  FFMA R3, R27.reuse, R20, R3 ;  /* 0x000000141b037223 */ /* 0x040fe20000000003 */
[----:B------:R-:W-:Y:S01]  /*7810*/  FFMA R7, R27, R21, R7 ;  /* 0x000000151b077223 */ /* 0x000fe20000000007 */
[----:B------:R-:W-:Y:S01]  /*7820*/  F2FP.BF16.F32.PACK_AB R32, R2, R0 ;  /* 0x000000000220723e */ /* 0x000fe200000010ff */
[----:B------:R-:W-:Y:S01]  /*7830*/  FMUL R8, R24, R12 ;  /* 0x0000000c18087220 */ /* 0x000fe20000400000 */
[----:B------:R-:W-:Y:S01]  /*7840*/  SHF.L.U32 R0, R30, 0x10, RZ ;  /* 0x000000101e007819 */ /* 0x000fe200000006ff */
[----:B------:R-:W-:Y:S01]  /*7850*/  FMUL R9, R24, R13 ;  /* 0x0000000d18097220 */ /* 0x000fe20000400000 */
[----:B------:R-:W-:Y:S01]  /*7860*/  LOP3.LUT R2, R30, 0xffff0000, RZ, 0xc0, !PT ;  /* 0xffff00001e027812 */ /* 0x000fe200078ec0ff */
[C---:B------:R-:W-:Y:S01]  /*7870*/  FMUL R12, R24.reuse, R16 ;  /* 0x00000010180c7220 */ /* 0x040fe20000400000 */
[C---:B------:R-:W-:Y:S01]  /*7880*/  SHF.L.U32 R16, R31.reuse, 0x10, RZ ;  /* 0x000000101f107819 */ /* 0x040fe200000006ff */
[----:B------:R-:W-:Y:S01]  /*7890*/  FMUL R13, R24, R17 ;  /* 0x00000011180d7220 */ /* 0x000fe20000400000 */
[----:B------:R-:W-:Y:S01]  /*78a0*/  LOP3.LUT R17, R31, 0xffff0000, RZ, 0xc0, !PT ;  /* 0xffff00001f117812 */ /* 0x000fe200078ec0ff */
[----:B------:R-:W-:Y:S01]  /*78b0*/  FFMA R4, R27, R0, R4 ;  /* 0x000000001b047223 */ /* 0x000fe20000000004 */
[----:B------:R-:W-:Y:S01]  /*78c0*/  SHF.L.U32 R0, R36, 0x10, RZ ;  /* 0x0000001024007819 */ /* 0x000fe200000006ff */
[----:B------:R-:W-:Y:S01]  /*78d0*/  FMUL R6, R24, R10 ;  /* 0x0000000a18067220 */ /* 0x000fe20000400000 */
[----:B------:R-:W-:Y:S01]  /*78e0*/  F2FP.BF16.F32.PACK_AB R33, R7, R3 ;  /* 0x000000030721723e */ /* 0x000fe200000010ff */
[----:B------:R-:W-:Y:S01]  /*78f0*/  FFMA R5, R27, R2, R5 ;  /* 0x000000021b057223 */ /* 0x000fe20000000005 */
[----:B------:R-:W-:Y:S01]  /*7900*/  LOP3.LUT R2, R36, 0xffff0000, RZ, 0xc0, !PT ;  /* 0xffff000024027812 */ /* 0x000fe200078ec0ff */
[C---:B------:R-:W-:Y:S01]  /*7910*/  FMUL R11, R24.reuse, R11 ;  /* 0x0000000b180b7220 */ /* 0x040fe20000400000 */
[----:B------:R-:W-:Y:S01]  /*7920*/  SHF.L.U32 R3, R37, 0x10, RZ ;  /* 0x0000001025037819 */ /* 0x000fe200000006ff */
[----:B------:R-:W-:Y:S01]  /*7930*/  FFMA R6, R27, R16, R6 ;  /* 0x000000101b067223 */ /* 0x000fe20000000006 */
[----:B------:R-:W-:Y:S01]  /*7940*/  F2FP.BF16.F32.PACK_AB R34, R5, R4 ;  /* 0x000000040522723e */ /* 0x000fe200000010ff */
[----:B------:R-:W-:Y:S01]  /*7950*/  FMUL R10, R24, R14 ;  /* 0x0000000e180a7220 */ /* 0x000fe20000400000 */
[----:B------:R-:W-:Y:S01]  /*7960*/  SHF.L.U32 R4, R39, 0x10, RZ ;  /* 0x0000001027047819 */ /* 0x000fe200000006ff */
[----:B------:R-:W-:Y:S01]  /*7970*/  FFMA R11, R27, R17, R11 ;  /* 0x000000111b0b7223 */ /* 0x000fe2000000000b */
[----:B------:R-:W-:Y:S01]  /*7980*/  LOP3.LUT R5, R39, 0xffff0000, RZ, 0xc0, !PT ;  /* 0xffff000027057812 */ /* 0x000fe200078ec0ff */
[----:B------:R-:W-:Y:S01]  /*7990*/  FFMA R8, R27, R0, R8 ;  /* 0x000000001b087223 */ /* 0x000fe20000000008 */
[----:B------:R-:W-:Y:S01]  /*79a0*/  LOP3.LUT R0, R37, 0xffff0000, RZ, 0xc0, !PT ;  /* 0xffff000025007812 */ /* 0x000fe200078ec0ff */
[C---:B------:R-:W-:Y:S01]  /*79b0*/  FFMA R9, R27.reuse, R2, R9 ;  /* 0x000000021b097223 */ /* 0x040fe20000000009 */
[C---:B------:R-:W-:Y:S01]  /*79c0*/  SHF.L.U32 R2, R38.reuse, 0x10, RZ ;  /* 0x0000001026027819 */ /* 0x040fe200000006ff */
[----:B------:R-:W-:Y:S01]  /*79d0*/  FFMA R10, R27, R3, R10 ;  /* 0x000000031b0a7223 */ /* 0x000fe2000000000a */
[----:B------:R-:W-:Y:S01]  /*79e0*/  LOP3.LUT R3, R38, 0xffff0000, RZ, 0xc0, !PT ;  /* 0xffff000026037812 */ /* 0x000fe200078ec0ff */
[C---:B------:R-:W-:Y:S01]  /*79f0*/  FMUL R15, R24.reuse, R15 ;  /* 0x0000000f180f7220 */ /* 0x040fe20000400000 */
[----:B------:R-:W-:Y:S01]  /*7a00*/  F2FP.BF16.F32.PACK_AB R35, R11, R6 ;  /* 0x000000060b23723e */ /* 0x000fe200000010ff */
[C---:B------:R-:W-:Y:S01]  /*7a10*/  FMUL R14, R24.reuse, R18 ;  /* 0x00000012180e7220 */ /* 0x040fe20000400000 */
[----:B------:R-:W-:Y:S01]  /*7a20*/  FMUL R19, R24, R19 ;  /* 0x0000001318137220 */ /* 0x000fe20000400000 */
[C---:B------:R-:W-:Y:S01]  /*7a30*/  FFMA R15, R27.reuse, R0, R15 ;  /* 0x000000001b0f7223 */ /* 0x040fe2000000000f */
[----:B------:R-:W-:Y:S01]  /*7a40*/  FFMA R12, R27, R2, R12 ;  /* 0x000000021b0c7223 */ /* 0x000fe2000000000c */
[----:B------:R2:W-:Y:S01]  /*7a50*/  STSM.16.M88.4 [R66+0x1200], R32 ;  /* 0x0012002042007844 */ /* 0x0005e20000000200 */
[----:B------:R-:W-:Y:S01]  /*7a60*/  F2FP.BF16.F32.PACK_AB R8, R9, R8 ;  /* 0x000000080908723e */ /* 0x000fe200000010ff */
[----:B------:R-:W-:Y:S01]  /*7a70*/  FFMA R13, R27, R3, R13 ;  /* 0x000000031b0d7223 */ /* 0x000fe2000000000d */
[----:B------:R-:W-:Y:S01]  /*7a80*/  F2FP.BF16.F32.PACK_AB R9, R15, R10 ;  /* 0x0000000a0f09723e */ /* 0x000fe200000010ff */
[C---:B------:R-:W-:Y:S01]  /*7a90*/  FFMA R14, R27.reuse, R4, R14 ;  /* 0x000000041b0e7223 */ /* 0x040fe2000000000e */
[----:B------:R-:W-:Y:S01]  /*7aa0*/  FFMA R19, R27, R5, R19 ;  /* 0x000000051b137223 */ /* 0x000fe20000000013 */
[----:B------:R-:W-:Y:S02]  /*7ab0*/  MOV R0, UR50 ;  /* 0x0000003200007c02 */ /* 0x000fe40008000f00 */
[----:B------:R-:W-:Y:S02]  /*7ac0*/  F2FP.BF16.F32.PACK_AB R10, R13, R12 ;  /* 0x0000000c0d0a723e */ /* 0x000fe400000010ff */
[----:B------:R-:W-:Y:S02]  /*7ad0*/  F2FP.BF16.F32.PACK_AB R11, R19, R14 ;  /* 0x0000000e130b723e */ /* 0x000fe400000010ff */
[----:B------:R-:W-:Y:S02]  /*7ae0*/  @P0 LEA R0, R0, UR48, 0x3 ;  /* 0x0000003000000c11 */ /* 0x000fe4000f8e18ff */
[----:B------:R-:W-:Y:S01]  /*7af0*/  LEA R2, R68, UR48, 0x3 ;  /* 0x0000003044027c11 */ /* 0x000fe2000f8e18ff */
[----:B------:R2:W-:Y:S01]  /*7b00*/  STSM.16.M88.4 [R65+0x1200], R8 ;  /* 0x0012000841007844 */ /* 0x0005e20000000200 */
[----:B------:R-:W-:Y:S02]  /*7b10*/  @P0 IADD3 R0, PT, PT, R0, 0xa0, RZ ;  /* 0x000000a000000810 */ /* 0x000fe40007ffe0ff */
[----:B------:R-:W-:Y:S01]  /*7b20*/  @P0 SHF.L.U32 R3, R52, 0x1f, RZ ;  /* 0x0000001f34030819 */ /* 0x000fe200000006ff */
[----:B------:R-:W-:Y:S01]  /*7b30*/  @!PT LDS RZ, [RZ] ;  /* 0x00000000fffff984 */ /* 0x000fe20000000800 */
[----:B------:R-:W-:Y:S01]  /*7b40*/  @!PT LDS RZ, [RZ] ;  /* 0x00000000fffff984 */ /* 0x000fe20000000800 */
[----:B------:R-:W-:Y:S01]  /*7b50*/  @!PT LDS RZ, [RZ] ;  /* 0x00000000fffff984 */ /* 0x000fe20000000800 */
[----:B------:R-:W-:Y:S01]  /*7b60*/  @!PT LDS RZ, [RZ] ;  /* 0x00000000fffff984 */ /* 0x000fe20000000800 */
[----:B------:R4:W-:Y:S06]  /*7b70*/  MEMBAR.ALL.CTA ;  /* 0x0000000000007992 */ /* 0x0009ec0000008000 */
[----:B----4-:R-:W4:Y:S01]  /*7b80*/  FENCE.VIEW.ASYNC.S ;  /* 0x00000000000073c6 */ /* 0x010f220000000000 */
[----:B-1----:R-:W-:Y:S01]  /*7b90*/  @P0 PRMT R0, R72, 0x654, R0 ;  /* 0x0000065448000816 */ /* 0x002fe20000000000 */
[----:B----4-:R-:W-:Y:S06]  /*7ba0*/  BAR.SYNC.DEFER_BLOCKING 0x1, 0x80 ;  /* 0x0042000000007b1d */ /* 0x010fec0000010000 */
[----:B------:R-:W-:Y:S05]  /*7bb0*/  @P1 BRA `(.L_x_104) ;  /* 0x0000000000201947 */ /* 0x000fea0003800000 */
[----:B------:R-:W1:Y:S01]  /*7bc0*/  LDCU.64 UR6, c[0x0][0x348] ;  /* 0x00006900ff0677ac */ /* 0x000e620008000a00 */
[----:B------:R-:W-:Y:S02]  /*7bd0*/  UIADD3 UR40, UPT, UPT, UR48, 0x1200, URZ ;  /* 0x0000120030287890 */ /* 0x000fe4000fffe0ff */
[----:B------:R-:W-:Y:S02]  /*7be0*/  UIADD3 UR41, UPT, UPT, UR51, 0x20, URZ ;  /* 0x0000002033297890 */ /* 0x000fe4000fffe0ff */
[----:B-1----:R-:W-:Y:S04]  /*7bf0*/  UIADD3 UR4, UP0, UPT, UR6, 0x680, URZ ;  /* 0x0000068006047890 */ /* 0x002fe8000ff1e0ff */
[----:B------:R-:W-:Y:S09]  /*7c00*/  UIADD3.X UR5, UPT, UPT, URZ, UR7, URZ, UP0, !UPT ;  /* 0x00000007ff057290 */ /* 0x000ff200087fe4ff */
[----:B------:R1:W-:Y:S01]  /*7c10*/  UTMASTG.4D [UR40], [UR4] ;  /* 0x00000028040073b5 */ /* 0x0003e20008018000 */
[----:B------:R0:W-:Y:S01]  /*7c20*/  UTMACMDFLUSH ;  /* 0x00000000000079b7 */ /* 0x0001e20000000000 */
[----:B-1----:R-:W-:Y:S04]  /*7c30*/  DEPBAR.LE SB0, 0x1 ;  /* 0x000080400000791a */ /* 0x002fe80000000000 */
.L_x_104:
[----:B------:R-:W-:Y:S05]  /*7c40*/  BSYNC.RECONVERGENT B0 ;  /* 0x0000000000007941 */ /* 0x000fea0003800200 */
.L_x_103:
[----:B------:R-:W-:Y:S01]  /*7c50*/  BAR.SYNC.DEFER_BLOCKING 0x1, 0x80 ;  /* 0x0042000000007b1d */ /* 0x000fe20000010000 */
[----:B------:R-:W-:Y:S04]  /*7c60*/  UIADD3 UR4, UPT, UPT, UR50, 0x1, URZ ;  /* 0x0000000132047890 */ /* 0x000fe8000fffe0ff */
[----:B------:R-:W-:Y:S04]  /*7c70*/  UISETP.NE.AND UP0, UPT, UR4, 0x4, UPT ;  /* 0x000000040400788c */ /* 0x000fe8000bf05270 */
[----:B------:R-:W-:Y:S01]  /*7c80*/  USEL UR49, UR4, URZ, UP0 ;  /* 0x000000ff04317287 */ /* 0x000fe20008000000 */
[----:B------:R1:W-:Y:S01]  /*7c90*/  @P0 SYNCS.ARRIVE.TRANS64.RED.A1T0 RZ, [R0+URZ], RZ ;  /* 0x000000ff00ff09a7 */ /* 0x0003e200081004ff */
[----:B------:R-:W-:Y:S01]  /*7ca0*/  BSSY B1, `(.L_x_105) ;  /* 0x0000013000017945 */ /* 0x000fe20003800000 */
[----:B------:R-:W4:Y:S02]  /*7cb0*/  @P0 SYNCS.PHASECHK.TRANS64.TRYWAIT P1, [R2+URZ+0x80], R3 ;  /* 0x00008003020005a7 */ /* 0x000f2400080211ff */
[----:B----4-:R-:W-:Y:S01]  /*7cc0*/  @P0 SEL R70, RZ, 0x1, !P1 ;  /* 0x00000001ff460807 */ /* 0x010fe20004800000 */
[----:B-1----:R-:W-:Y:S06]  /*7cd0*/  @!P0 BRA `(.L_x_106) ;  /* 0x00000000003c8947 */ /* 0x002fec0003800000 */
[----:B------:R-:W-:Y:S01]  /*7ce0*/  ISETP.NE.U32.AND P0, PT, R71, 0x1, PT ;  /* 0x000000014700780c */ /* 0x000fe20003f05070 */
[----:B------:R-:W-:Y:S01]  /*7cf0*/  BSSY B0, `(.L_x_107) ;  /* 0x0000008000007945 */ /* 0x000fe20003800000 */
[----:B------:R-:W-:Y:S11]  /*7d00*/  ISETP.NE.AND P1, PT, R70, RZ, PT ;  /* 0x000000ff4600720c */ /* 0x000ff60003f25270 */
[----:B------:R-:W-:Y:S04]  /*7d10*/  @P0 IMAD R3, R68, 0x1000, R69 ;  /* 0x0000100044030824 */ /* 0x000fe800078e0245 */
[----:B------:R-:W-:Y:S01]  /*7d20*/  @P0 VIADD R0, R3, UR48 ;  /* 0x0000003003000c36 */ /* 0x000fe20008000000 */
[----:B------:R-:W-:Y:S06]  /*7d30*/  @P1 BRA `(.L_x_108) ;  /* 0x00000000000c1947 */ /* 0x000fec0003800000 */
[----:B------:R-:W-:Y:S04]  /*7d40*/  SHF.L.U32 R4, R52, 0x1f, RZ ;  /* 0x0000001f34047819 */ /* 0x000fe800000006ff */
[----:B------:R-:W1:Y:S02]  /*7d50*/  SYNCS.PHASECHK.TRANS64.TRYWAIT P1, [R2+URZ+0x80], R4 ;  /* 0x00008004020075a7 */ /* 0x000e6400080211ff */
[----:B-1----:R-:W-:Y:S05]  /*7d60*/  @!P1 BRA `(.L_x_109) ;  /* 0x0000001c00809947 */ /* 0x002fea0003800000 */
.L_x_108:
[----:B------:R-:W-:Y:S05]  /*7d70*/  BSYNC B0 ;  /* 0x0000000000007941 */ /* 0x000fea0003800000 */
.L_x_107:
[----:B------:R-:W-:Y:S01]  /*7d80*/  @P0 IADD3 R0, PT, PT, R61, R0, RZ ;  /* 0x000000003d000210 */ /* 0x000fe20007ffe0ff */
[----:B------:R-:W-:Y:S05]  /*7d90*/  @P0 WARPSYNC.ALL ;  /* 0x0000000000000948 */ /* 0x000fea0003800000 */
[----:B------:R4:W1:Y:S01]  /*7da0*/  @P0 LDSM.16.M88.4 R28, [R3+UR48+0x200] ;  /* 0x00020030031c083b */ /* 0x0008620008000200 */
[----:B------:R-:W-:Y:S03]  /*7db0*/  IADD3 R68, PT, PT, R68, 0x1, RZ ;  /* 0x0000000144447810 */ /* 0x000fe60007ffe0ff */
[----:B------:R4:W1:Y:S04]  /*7dc0*/  @P0 LDSM.16.M88.4 R36, [R0+0x200] ;  /* 0x000200000024083b */ /* 0x0008680000000200 */
.L_x_106:
[----:B------:R-:W-:Y:S05]  /*7dd0*/  BSYNC B1 ;  /* 0x0000000000017941 */ /* 0x000fea0003800000 */
.L_x_105:
[----:B----4-:R-:W-:Y:S05]  /*7de0*/  VIADD R0, R25, 0x40 ;  /* 0x0000004019007836 */ /* 0x010fea0000000000 */
[----:B------:R-:W-:Y:S04]  /*7df0*/  SHF.R.U32.HI R0, RZ, 0x15, R0 ;  /* 0x00000015ff007819 */ /* 0x000fe80000011600 */
[----:B------:R-:W-:Y:S11]  /*7e00*/  LOP3.LUT P0, RZ, R0, 0x3, R56, 0x48, !PT ;  /* 0x0000000300ff7812 */ /* 0x000ff60007804838 */
[----:B------:R-:W-:Y:S02]  /*7e10*/  @!UPT UIADD3 URZ, UPT, UPT, URZ, URZ, URZ ;  /* 0x000000fffffff290 */ /* 0x000fe4000fffe0ff */
[----:B------:R-:W-:Y:S05]  /*7e20*/  @!P0 BRA `(.L_x_110) ;  /* 0x0000000000408947 */ /* 0x000fea0003800000 */
[----:B------:R-:W4:Y:S01]  /*7e30*/  LDCU.64 UR8, c[0x4][0x70] ;  /* 0x01000e00ff0877ac */ /* 0x000f220008000a00 */
[----:B------:R-:W-:Y:S01]  /*7e40*/  MOV R3, 0x0 ;  /* 0x0000000000037802 */ /* 0x000fe20000000f00 */
[----:B------:R-:W-:Y:S02]  /*7e50*/  HFMA2 R12, -RZ, RZ, 0, 5.9604644775390625e-08 ;  /* 0x00000001ff0c7431 */ /* 0x000fe400000001ff */
[----:B--2---:R-:W-:Y:S02]  /*7e60*/  IMAD.MOV.U32 R8, RZ, RZ, 0x192 ;  /* 0x00000192ff087424 */ /* 0x004fe400078e00ff */
[----:B------:R-:W-:Y:S01]  /*7e70*/  IMAD.MOV.U32 R13, RZ, RZ, RZ ;  /* 0x000000ffff0d7224 */ /* 0x000fe200078e00ff */
[----:B------:R-:W2:Y:S01]  /*7e80*/  LDCU.64 UR6, c[0x4][0x78] ;  /* 0x01000f00ff0677ac */ /* 0x000ea20008000a00 */
[----:B-1----:R-:W1:Y:S01]  /*7e90*/  LDC.64 R2, c[0x4][R3] ;  /* 0x0100000003027b82 */ /* 0x002e620000000a00 */
[----:B------:R-:W5:Y:S01]  /*7ea0*/  LDCU.64 UR4, c[0x4][0x10] ;  /* 0x01000200ff0477ac */ /* 0x000f620008000a00 */
[----:B----4-:R-:W-:Y:S01]  /*7eb0*/  MOV R5, UR9 ;  /* 0x0000000900057c02 */ /* 0x010fe20008000f00 */
[----:B------:R-:W-:Y:S01]  /*7ec0*/  IMAD.U32 R4, RZ, RZ, UR8 ;  /* 0x00000008ff047e24 */ /* 0x000fe2000f8e00ff */
[----:B--2---:R-:W-:Y:S01]  /*7ed0*/  MOV R7, UR7 ;  /* 0x0000000700077c02 */ /* 0x004fe20008000f00 */
[----:B------:R-:W-:Y:S01]  /*7ee0*/  IMAD.U32 R6, RZ, RZ, UR6 ;  /* 0x00000006ff067e24 */ /* 0x000fe2000f8e00ff */
[----:B-----5:R-:W-:Y:S01]  /*7ef0*/  MOV R11, UR5 ;  /* 0x00000005000b7c02 */ /* 0x020fe20008000f00 */
[----:B------:R-:W-:Y:S02]  /*7f00*/  IMAD.U32 R10, RZ, RZ, UR4 ;  /* 0x00000004ff0a7e24 */ /* 0x000fe4000f8e00ff */
[----:B------:R-:W-:Y:S07]  /*7f10*/  LEPC R20, `(.L_x_110) ;  /* 0x000000001014794e */ /* 0x000fee0000000000 */
[----:B-1-3--:R-:W-:Y:S05]  /*7f20*/  CALL.ABS.NOINC R2 ;  /* 0x0000000002007343 */ /* 0x00afea0003c00000 */
.L_x_110:
[----:B-1----:R-:W-:Y:S01]  /*7f30*/  SHF.L.U32 R3, R28, 0x10, RZ ;  /* 0x000000101c037819 */ /* 0x002fe200000006ff */
[----:B------:R-:W-:Y:S05]  /*7f40*/  WARPSYNC.ALL ;  /* 0x0000000000007948 */ /* 0x000fea0003800000 */
[----:B------:R-:W-:Y:S01]  /*7f50*/  R2UR UR4, R25 ;  /* 0x00000000190472ca */ /* 0x000fe200000e0000 */
[----:B------:R-:W-:Y:S01]  /*7f60*/  BSSY.RECONVERGENT B0, `(.L_x_111) ;  /* 0x0000054000007945 */ /* 0x000fe20003800200 */
[C---:B------:R-:W-:Y:S02]  /*7f70*/  SHF.L.U32 R20, R29.reuse, 0x10, RZ ;  /* 0x000000101d147819 */ /* 0x040fe400000006ff */
[----:B------:R-:W-:Y:S02]  /*7f80*/  LOP3.LUT R21, R29, 0xffff0000, RZ, 0xc0, !PT ;  /* 0xffff00001d157812 */ /* 0x000fe400078ec0ff */
[----:B------:R-:W-:Y:S02]  /*7f90*/  ISETP.NE.AND P6, PT, R64, RZ, PT ;  /* 0x000000ff4000720c */ /* 0x000fe40003fc5270 */
[----:B------:R-:W-:Y:S02]  /*7fa0*/  ISETP.NE.AND P1, PT, R54, RZ, PT ;  /* 0x000000ff3600720c */ /* 0x000fe40003f25270 */
[----:B------:R-:W-:Y:S03]  /*7fb0*/  ISETP.NE.U32.OR P0, PT, R63, 0x1, !P6 ;  /* 0x000000013f00780c */ /* 0x000fe60007705470 */
[----:B--2---:R-:W1:Y:S02]  /*7fc0*/  LDTM.16dp256bit.x4 R4, tmem[UR4+0x40] ;  /* 0x00004004000479ee */ /* 0x004e640008120000 */
[----:B-1----:R-:W-:Y:S01]  /*7fd0*/  FMUL R0, R24, R4 ;  /* 0x0000000418007220 */ /* 0x002fe20000400000 */
[----:B------:R-:W-:Y:S01]  /*7fe0*/  LOP3.LUT R4, R28, 0xffff0000, RZ, 0xc0, !PT ;  /* 0xffff00001c047812 */ /* 0x000fe200078ec0ff */
[C---:B------:R-:W-:Y:S01]  /*7ff0*/  FMUL R2, R24.reuse, R5 ;  /* 0x0000000518027220 */ /* 0x040fe20000400000 */
[C---:B------:R-:W-:Y:S01]  /*8000*/  FMUL R7, R24.reuse, R7 ;  /* 0x0000000718077220 */ /* 0x040fe20000400000 */
[C---:B------:R-:W-:Y:S01]  /*8010*/  FFMA R0, R27.reuse, R3, R0 ;  /* 0x000000031b007223 */ /* 0x040fe20000000000 */
[C---:B------:R-:W-:Y:S01]  /*8020*/  FMUL R3, R24.reuse, R6 ;  /* 0x0000000618037220 */ /* 0x040fe20000400000 */
[C---:B------:R-:W-:Y:S01]  /*8030*/  FFMA R2, R27.reuse, R4, R2 ;  /* 0x000000041b027223 */ /* 0x040fe20000000002 */
[C---:B------:R-:W-:Y:S01]  /*8040*/  FMUL R4, R24.reuse, R8 ;  /* 0x0000000818047220 */ /* 0x040fe20000400000 */
[C---:B------:R-:W-:Y:S01]  /*8050*/  FMUL R8, R24.reuse, R12 ;  /* 0x0000000c18087220 */ /* 0x040fe20000400000 */
[----:B------:R-:W-:Y:S01]  /*8060*/  FMUL R12, R24, R16 ;  /* 0x00000010180c7220 */ /* 0x000fe20000400000 */
[----:B------:R-:W-:Y:S01]  /*8070*/  SHF.L.U32 R16, R30, 0x10, RZ ;  /* 0x000000101e107819 */ /* 0x000fe200000006ff */
[C---:B------:R-:W-:Y:S01]  /*8080*/  FFMA R3, R27.reuse, R20, R3 ;  /* 0x000000141b037223 */ /* 0x040fe20000000003 */
[----:B------:R-:W-:Y:S01]  /*8090*/  F2FP.BF16.F32.PACK_AB R32, R2, R0 ;  /* 0x000000000220723e */ /* 0x000fe200000010ff */
[C---:B------:R-:W-:Y:S01]  /*80a0*/  FFMA R7, R27.reuse, R21, R7 ;  /* 0x000000151b077223 */ /* 0x040fe20000000007 */
[----:B------:R-:W-:Y:S01]  /*80b0*/  LOP3.LUT R0, R30, 0xffff0000, RZ, 0xc0, !PT ;  /* 0xffff00001e007812 */ /* 0x000fe200078ec0ff */
[----:B------:R-:W-:Y:S01]  /*80c0*/  FFMA R4, R27, R16, R4 ;  /* 0x000000101b047223 */ /* 0x000fe20000000004 */
[C---:B------:R-:W-:Y:S01]  /*80d0*/  SHF.L.U32 R2, R31.reuse, 0x10, RZ ;  /* 0x000000101f027819 */ /* 0x040fe200000006ff */
[C---:B------:R-:W-:Y:S01]  /*80e0*/  FMUL R5, R24.reuse, R9 ;  /* 0x0000000918057220 */ /* 0x040fe20000400000 */
[----:B------:R-:W-:Y:S01]  /*80f0*/  LOP3.LUT R16, R31, 0xffff0000, RZ, 0xc0, !PT ;  /* 0xffff00001f107812 */ /* 0x000fe200078ec0ff */
[----:B------:R-:W-:Y:S01]  /*8100*/  FMUL R6, R24, R10 ;  /* 0x0000000a18067220 */ /* 0x000fe20000400000 */
[----:B------:R-:W-:Y:S01]  /*8110*/  F2FP.BF16.F32.PACK_AB R33, R7, R3 ;  /* 0x000000030721723e */ /* 0x000fe200000010ff */
[C---:B------:R-:W-:Y:S01]  /*8120*/  FFMA R5, R27.reuse, R0, R5 ;  /* 0x000000001b057223 */ /* 0x040fe20000000005 */
[C---:B------:R-:W-:Y:S01]  /*8130*/  SHF.L.U32 R0, R36.reuse, 0x10, RZ ;  /* 0x0000001024007819 */ /* 0x040fe200000006ff */
[----:B------:R-:W-:Y:S01]  /*8140*/  FFMA R6, R27, R2, R6 ;  /* 0x000000021b067223 */ /* 0x000fe20000000006 */
[----:B------:R-:W-:Y:S01]  /*8150*/  LOP3.LUT R2, R36, 0xffff0000, RZ, 0xc0, !PT ;  /* 0xffff000024027812 */ /* 0x000fe200078ec0ff */
[C---:B------:R-:W-:Y:S01]  /*8160*/  FMUL R11, R24.reuse, R11 ;  /* 0x0000000b180b7220 */ /* 0x040fe20000400000 */
[----:B------:R-:W-:Y:S01]  /*8170*/  SHF.L.U32 R3, R37, 0x10, RZ ;  /* 0x0000001025037819 */ /* 0x000fe200000006ff */
[C---:B------:R-:W-:Y:S01]  /*8180*/  FMUL R9, R24.reuse, R13 ;  /* 0x0000000d18097220 */ /* 0x040fe20000400000 */
        /* <DEDUP_REMOVED lines=14> */
[C---:B------:R-:W-:Y:S01]  /*8270*/  FMUL R14, R24.reuse, R18 ;  /* 0x00000012180e7220 */ /* 0x040fe20000400000 */
[----:B------:R-:W-:Y:S01]  /*8280*/  FFMA R15, R27, R0, R15 ;  /* 0x000000001b0f7223 */ /* 0x000fe2000000000f */
[----:B------:R-:W-:Y:S01]  /*8290*/  FMUL R19, R24, R19 ;  /* 0x0000001318137220 */ /* 0x000fe20000400000 */
[----:B------:R1:W-:Y:S01]  /*82a0*/  STSM.16.M88.4 [R66+0x2200], R32 ;  /* 0x0022002042007844 */ /* 0x0003e20000000200 */
[----:B------:R-:W-:Y:S01]  /*82b0*/  F2FP.BF16.F32.PACK_AB R8, R9, R8 ;  /* 0x000000080908723e */ /* 0x000fe200000010ff */
[----:B------:R-:W-:Y:S01]  /*82c0*/  FFMA R12, R27, R2, R12 ;  /* 0x000000021b0c7223 */ /* 0x000fe2000000000c */
[----:B------:R-:W-:Y:S01]  /*82d0*/  F2FP.BF16.F32.PACK_AB R9, R15, R10 ;  /* 0x0000000a0f09723e */ /* 0x000fe200000010ff */
[C---:B------:R-:W-:Y:S01]  /*82e0*/  FFMA R13, R27.reuse, R3, R13 ;  /* 0x000000031b0d7223 */ /* 0x040fe2000000000d */
        /* <DEDUP_REMOVED lines=15> */
[----:B--2---:R-:W2:Y:S01]  /*83e0*/  FENCE.VIEW.ASYNC.S ;  /* 0x00000000000073c6 */ /* 0x004ea20000000000 */
[----:B------:R-:W-:Y:S01]  /*83f0*/  @P0 PRMT R0, R72, 0x654, R0 ;  /* 0x0000065448000816 */ /* 0x000fe20000000000 */
[----:B--2---:R-:W-:Y:S06]  /*8400*/  BAR.SYNC.DEFER_BLOCKING 0x1, 0x80 ;  /* 0x0042000000007b1d */ /* 0x004fec0000010000 */
[----:B------:R-:W-:Y:S05]  /*8410*/  @P1 BRA `(.L_x_112) ;  /* 0x0000000000201947 */ /* 0x000fea0003800000 */
[----:B------:R-:W2:Y:S01]  /*8420*/  LDCU.64 UR6, c[0x0][0x348] ;  /* 0x00006900ff0677ac */ /* 0x000ea20008000a00 */
[----:B------:R-:W-:Y:S02]  /*8430*/  UIADD3 UR40, UPT, UPT, UR48, 0x2200, URZ ;  /* 0x0000220030287890 */ /* 0x000fe4000fffe0ff */
[----:B------:R-:W-:Y:S02]  /*8440*/  UIADD3 UR41, UPT, UPT, UR51, 0x40, URZ ;  /* 0x0000004033297890 */ /* 0x000fe4000fffe0ff */
[----:B--2---:R-:W-:Y:S04]  /*8450*/  UIADD3 UR4, UP0, UPT, UR6, 0x680, URZ ;  /* 0x0000068006047890 */ /* 0x004fe8000ff1e0ff */
[----:B------:R-:W-:Y:S09]  /*8460*/  UIADD3.X UR5, UPT, UPT, URZ, UR7, URZ, UP0, !UPT ;  /* 0x00000007ff057290 */ /* 0x000ff200087fe4ff */
[----:B------:R2:W-:Y:S01]  /*8470*/  UTMASTG.4D [UR40], [UR4] ;  /* 0x00000028040073b5 */ /* 0x0005e20008018000 */
[----:B------:R0:W-:Y:S01]  /*8480*/  UTMACMDFLUSH ;  /* 0x00000000000079b7 */ /* 0x0001e20000000000 */
[----:B--2---:R-:W-:Y:S04]  /*8490*/  DEPBAR.LE SB0, 0x1 ;  /* 0x000080400000791a */ /* 0x004fe80000000000 */
.L_x_112:
[----:B------:R-:W-:Y:S05]  /*84a0*/  BSYNC.RECONVERGENT B0 ;  /* 0x0000000000007941 */ /* 0x000fea0003800200 */
.L_x_111:
        /* <DEDUP_REMOVED lines=8> */
[----:B--2---:R-:W-:Y:S06]  /*8530*/  @!P0 BRA `(.L_x_114) ;  /* 0x0000000000388947 */ /* 0x004fec0003800000 */
[----:B------:R-:W-:Y:S01]  /*8540*/  ISETP.NE.U32.AND P0, PT, R71, 0x1, PT ;  /* 0x000000014700780c */ /* 0x000fe20003f05070 */
[----:B------:R-:W-:Y:S01]  /*8550*/  BSSY B0, `(.L_x_115) ;  /* 0x0000008000007945 */ /* 0x000fe20003800000 */
[----:B------:R-:W-:Y:S11]  /*8560*/  ISETP.NE.AND P1, PT, R70, RZ, PT ;  /* 0x000000ff4600720c */ /* 0x000ff60003f25270 */
[----:B------:R-:W-:Y:S04]  /*8570*/  @P0 IMAD R68, R68, 0x1000, R69 ;  /* 0x0000100044440824 */ /* 0x000fe800078e0245 */
[----:B------:R-:W-:Y:S01]  /*8580*/  @P0 VIADD R2, R68, UR48 ;  /* 0x0000003044020c36 */ /* 0x000fe20008000000 */
[----:B------:R-:W-:Y:S06]  /*8590*/  @P1 BRA `(.L_x_116) ;  /* 0x00000000000c1947 */ /* 0x000fec0003800000 */
[----:B------:R-:W-:Y:S04]  /*85a0*/  SHF.L.U32 R0, R52, 0x1f, RZ ;  /* 0x0000001f34007819 */ /* 0x000fe800000006ff */
[----:B------:R-:W2:Y:S02]  /*85b0*/  SYNCS.PHASECHK.TRANS64.TRYWAIT P1, [R3+URZ+0x80], R0 ;  /* 0x00008000030075a7 */ /* 0x000ea400080211ff */
[----:B--2---:R-:W-:Y:S05]  /*85c0*/  @!P1 BRA `(.L_x_117) ;  /* 0x00000014007c9947 */ /* 0x004fea0003800000 */
.L_x_116:
[----:B------:R-:W-:Y:S05]  /*85d0*/  BSYNC B0 ;  /* 0x0000000000007941 */ /* 0x000fea0003800000 */
.L_x_115:
[----:B------:R-:W-:Y:S01]  /*85e0*/  @P0 IADD3 R2, PT, PT, R61, R2, RZ ;  /* 0x000000023d020210 */ /* 0x000fe20007ffe0ff */
[----:B------:R-:W-:Y:S05]  /*85f0*/  @P0 WARPSYNC.ALL ;  /* 0x0000000000000948 */ /* 0x000fea0003800000 */
[----:B------:R4:W1:Y:S04]  /*8600*/  @P0 LDSM.16.M88.4 R28, [R68+UR48+0x200] ;  /* 0x00020030441c083b */ /* 0x0008680008000200 */
[----:B------:R4:W1:Y:S02]  /*8610*/  @P0 LDSM.16.M88.4 R36, [R2+0x200] ;  /* 0x000200000224083b */ /* 0x0008640000000200 */
.L_x_114:
[----:B------:R-:W-:Y:S05]  /*8620*/  BSYNC B1 ;  /* 0x0000000000017941 */ /* 0x000fea0003800000 */
.L_x_113:
[----:B--2---:R-:W-:Y:S05]  /*8630*/  VIADD R0, R25, 0x60 ;  /* 0x0000006019007836 */ /* 0x004fea0000000000 */
[----:B------:R-:W-:Y:S04]  /*8640*/  SHF.R.U32.HI R0, RZ, 0x15, R0 ;  /* 0x00000015ff007819 */ /* 0x000fe80000011600 */
[----:B------:R-:W-:Y:S11]  /*8650*/  LOP3.LUT P0, RZ, R0, 0x3, R56, 0x48, !PT ;  /* 0x0000000300ff7812 */ /* 0x000ff60007804838 */
[----:B------:R-:W-:Y:S02]  /*8660*/  @!UPT UIADD3 URZ, UPT, UPT, URZ, URZ, URZ ;  /* 0x000000fffffff290 */ /* 0x000fe4000fffe0ff */
[----:B------:R-:W-:Y:S05]  /*8670*/  @!P0 BRA `(.L_x_118) ;  /* 0x0000000000408947 */ /* 0x000fea0003800000 */
[----:B------:R-:W2:Y:S01]  /*8680*/  LDCU.64 UR8, c[0x4][0x70] ;  /* 0x01000e00ff0877ac */ /* 0x000ea20008000a00 */
[----:B------:R-:W-:Y:S01]  /*8690*/  MOV R3, 0x0 ;  /* 0x0000000000037802 */ /* 0x000fe20000000f00 */
[----:B------:R-:W-:Y:S02]  /*86a0*/  HFMA2 R12, -RZ, RZ, 0, 5.9604644775390625e-08 ;  /* 0x00000001ff0c7431 */ /* 0x000fe400000001ff */
[----:B-1----:R-:W-:Y:S02]  /*86b0*/  IMAD.MOV.U32 R8, RZ, RZ, 0x192 ;  /* 0x00000192ff087424 */ /* 0x002fe400078e00ff */
[----:B------:R-:W-:Y:S01]  /*86c0*/  IMAD.MOV.U32 R13, RZ, RZ, RZ ;  /* 0x000000ffff0d7224 */ /* 0x000fe200078e00ff */
[----:B------:R-:W1:Y:S01]  /*86d0*/  LDCU.64 UR6, c[0x4][0x78] ;  /* 0x01000f00ff0677ac */ /* 0x000e620008000a00 */
[----:B----4-:R-:W4:Y:S01]  /*86e0*/  LDC.64 R2, c[0x4][R3] ;  /* 0x0100000003027b82 */ /* 0x010f220000000a00 */
        /* <DEDUP_REMOVED lines=9> */
.L_x_118:
[----:B------:R-:W-:Y:S01]  /*8780*/  ISETP.NE.AND P0, PT, R54, RZ, PT ;  /* 0x000000ff3600720c */ /* 0x000fe20003f05270 */
[----:B------:R-:W-:Y:S05]  /*8790*/  WARPSYNC.ALL ;  /* 0x0000000000007948 */ /* 0x000fea0003800000 */
[----:B------:R-:W-:Y:S01]  /*87a0*/  R2UR UR4, R25 ;  /* 0x00000000190472ca */ /* 0x000fe200000e0000 */
[----:B------:R-:W2:Y:S01]  /*87b0*/  S2UR UR5, SR_CgaCtaId ;  /* 0x00000000000579c3 */ /* 0x000ea20000008800 */
[C---:B-1----:R-:W-:Y:S01]  /*87c0*/  SHF.L.U32 R3, R28.reuse, 0x10, RZ ;  /* 0x000000101c037819 */ /* 0x042fe200000006ff */
[----:B------:R-:W-:Y:S01]  /*87d0*/  BSSY.RECONVERGENT B0, `(.L_x_119) ;  /* 0x0000050000007945 */ /* 0x000fe20003800200 */
[----:B------:R-:W-:Y:S02]  /*87e0*/  LOP3.LUT R20, R28, 0xffff0000, RZ, 0xc0, !PT ;  /* 0xffff00001c147812 */ /* 0x000fe400078ec0ff */
[C---:B------:R-:W-:Y:S02]  /*87f0*/  SHF.L.U32 R21, R29.reuse, 0x10, RZ ;  /* 0x000000101d157819 */ /* 0x040fe400000006ff */
[----:B------:R-:W-:Y:S02]  /*8800*/  LOP3.LUT R25, R29, 0xffff0000, RZ, 0xc0, !PT ;  /* 0xffff00001d197812 */ /* 0x000fe400078ec0ff */
[C---:B------:R-:W-:Y:S02]  /*8810*/  SHF.L.U32 R26, R30.reuse, 0x10, RZ ;  /* 0x000000101e1a7819 */ /* 0x040fe400000006ff */
[----:B------:R-:W-:Y:S01]  /*8820*/  LOP3.LUT R28, R30, 0xffff0000, RZ, 0xc0, !PT ;  /* 0xffff00001e1c7812 */ /* 0x000fe200078ec0ff */
[----:B------:R-:W1:Y:S01]  /*8830*/  LDTM.16dp256bit.x4 R4, tmem[UR4+0x60] ;  /* 0x00006004000479ee */ /* 0x000e620008120000 */
[----:B------:R-:W-:Y:S01]  /*8840*/  R2UR UR4, R67 ;  /* 0x00000000430472ca */ /* 0x000fe200000e0000 */
[----:B------:R-:W-:Y:S01]  /*8850*/  NOP ;  /* 0x0000000000007918 */ /* 0x000fe20000000000 */
[C---:B------:R-:W-:Y:S02]  /*8860*/  SHF.L.U32 R29, R31.reuse, 0x10, RZ ;  /* 0x000000101f1d7819 */ /* 0x040fe400000006ff */
[----:B------:R-:W-:Y:S02]  /*8870*/  LOP3.LUT R30, R31, 0xffff0000, RZ, 0xc0, !PT ;  /* 0xffff00001f1e7812 */ /* 0x000fe400078ec0ff */
[C---:B------:R-:W-:Y:S02]  /*8880*/  SHF.L.U32 R31, R36.reuse, 0x10, RZ ;  /* 0x00000010241f7819 */ /* 0x040fe400000006ff */
[----:B------:R-:W-:Y:S02]  /*8890*/  LOP3.LUT R32, R36, 0xffff0000, RZ, 0xc0, !PT ;  /* 0xffff000024207812 */ /* 0x000fe400078ec0ff */
[C---:B------:R-:W-:Y:S02]  /*88a0*/  SHF.L.U32 R33, R37.reuse, 0x10, RZ ;  /* 0x0000001025217819 */ /* 0x040fe400000006ff */
[----:B------:R-:W-:Y:S01]  /*88b0*/  LOP3.LUT R34, R37, 0xffff0000, RZ, 0xc0, !PT ;  /* 0xffff000025227812 */ /* 0x000fe200078ec0ff */
[----:B------:R-:W-:Y:S01]  /*88c0*/  UIADD3 UR4, UPT, UPT, UR4, 0xf0, URZ ;  /* 0x000000f004047890 */ /* 0x000fe2000fffe0ff */
[C---:B------:R-:W-:Y:S02]  /*88d0*/  SHF.L.U32 R35, R38.reuse, 0x10, RZ ;  /* 0x0000001026237819 */ /* 0x040fe400000006ff */
[----:B------:R-:W-:Y:S02]  /*88e0*/  LOP3.LUT R36, R38, 0xffff0000, RZ, 0xc0, !PT ;  /* 0xffff000026247812 */ /* 0x000fe400078ec0ff */
[C---:B------:R-:W-:Y:S02]  /*88f0*/  SHF.L.U32 R37, R39.reuse, 0x10, RZ ;  /* 0x0000001027257819 */ /* 0x040fe400000006ff */
[----:B------:R-:W-:Y:S01]  /*8900*/  LOP3.LUT R38, R39, 0xffff0000, RZ, 0xc0, !PT ;  /* 0xffff000027267812 */ /* 0x000fe200078ec0ff */
[C---:B-1----:R-:W-:Y:S01]  /*8910*/  FMUL R0, R24.reuse, R4 ;  /* 0x0000000418007220 */ /* 0x042fe20000400000 */
[----:B--2---:R-:W-:Y:S01]  /*8920*/  UPRMT UR4, UR5, 0x654, UR4 ;  /* 0x0000065405047896 */ /* 0x004fe20008000004 */
[C---:B----4-:R-:W-:Y:S01]  /*8930*/  FMUL R2, R24.reuse, R5 ;  /* 0x0000000518027220 */ /* 0x050fe20000400000 */
[C---:B------:R-:W-:Y:S01]  /*8940*/  FMUL R7, R24.reuse, R7 ;  /* 0x0000000718077220 */ /* 0x040fe20000400000 */
[C---:B------:R-:W-:Y:S01]  /*8950*/  FFMA R0, R27.reuse, R3, R0 ;  /* 0x000000031b007223 */ /* 0x040fe20000000000 */
[C---:B------:R-:W-:Y:S01]  /*8960*/  FMUL R3, R24.reuse, R6 ;  /* 0x0000000618037220 */ /* 0x040fe20000400000 */
[C---:B------:R-:W-:Y:S01]  /*8970*/  FFMA R2, R27.reuse, R20, R2 ;  /* 0x000000141b027223 */ /* 0x040fe20000000002 */
[C---:B------:R-:W-:Y:S01]  /*8980*/  FMUL R4, R24.reuse, R8 ;  /* 0x0000000818047220 */ /* 0x040fe20000400000 */
[----:B------:R-:W-:Y:S01]  /*8990*/  FMUL R5, R24, R9 ;  /* 0x0000000918057220 */ /* 0x000fe20000400000 */
[C---:B------:R-:W-:Y:S01]  /*89a0*/  FFMA R3, R27.reuse, R21, R3 ;  /* 0x000000151b037223 */ /* 0x040fe20000000003 */
[----:B------:R-:W-:Y:S01]  /*89b0*/  SYNCS.ARRIVE.TRANS64.RED.A1T0 RZ, [UR4], RZ ;  /* 0x000000ffffff79a7 */ /* 0x000fe20008100404 */
[----:B------:R-:W-:Y:S01]  /*89c0*/  F2FP.BF16.F32.PACK_AB R68, R2, R0 ;  /* 0x000000000244723e */ /* 0x000fe200000010ff */
[C---:B------:R-:W-:Y:S01]  /*89d0*/  FFMA R7, R27.reuse, R25, R7 ;  /* 0x000000191b077223 */ /* 0x040fe20000000007 */
[C---:B------:R-:W-:Y:S01]  /*89e0*/  FFMA R4, R27.reuse, R26, R4 ;  /* 0x0000001a1b047223 */ /* 0x040fe20000000004 */
[C---:B------:R-:W-:Y:S01]  /*89f0*/  FFMA R5, R27.reuse, R28, R5 ;  /* 0x0000001c1b057223 */ /* 0x040fe20000000005 */
[C---:B------:R-:W-:Y:S01]  /*8a00*/  FMUL R6, R24.reuse, R10 ;  /* 0x0000000a18067220 */ /* 0x040fe20000400000 */
[C---:B------:R-:W-:Y:S01]  /*8a10*/  FMUL R11, R24.reuse, R11 ;  /* 0x0000000b180b7220 */ /* 0x040fe20000400000 */
[C---:B------:R-:W-:Y:S01]  /*8a20*/  FMUL R8, R24.reuse, R12 ;  /* 0x0000000c18087220 */ /* 0x040fe20000400000 */
[C---:B------:R-:W-:Y:S01]  /*8a30*/  FMUL R9, R24.reuse, R13 ;  /* 0x0000000d18097220 */ /* 0x040fe20000400000 */
[C---:B------:R-:W-:Y:S01]  /*8a40*/  FFMA R6, R27.reuse, R29, R6 ;  /* 0x0000001d1b067223 */ /* 0x040fe20000000006 */
        /* <DEDUP_REMOVED lines=10> */
[----:B------:R-:W-:Y:S01]  /*8af0*/  FMUL R19, R24, R19 ;  /* 0x0000001318137220 */ /* 0x000fe20000400000 */
[C---:B------:R-:W-:Y:S01]  /*8b00*/  FFMA R12, R27.reuse, R35, R12 ;  /* 0x000000231b0c7223 */ /* 0x040fe2000000000c */
[C---:B------:R-:W-:Y:S01]  /*8b10*/  FFMA R13, R27.reuse, R36, R13 ;  /* 0x000000241b0d7223 */ /* 0x040fe2000000000d */
[C---:B------:R-:W-:Y:S01]  /*8b20*/  FFMA R14, R27.reuse, R37, R14 ;  /* 0x000000251b0e7223 */ /* 0x040fe2000000000e */
[----:B------:R-:W-:Y:S01]  /*8b30*/  FFMA R19, R27, R38, R19 ;  /* 0x000000261b137223 */ /* 0x000fe20000000013 */
[----:B---3--:R-:W-:Y:S02]  /*8b40*/  F2FP.BF16.F32.PACK_AB R69, R7, R3 ;  /* 0x000000030745723e */ /* 0x008fe400000010ff */
[----:B------:R-:W-:Y:S02]  /*8b50*/  F2FP.BF16.F32.PACK_AB R70, R5, R4 ;  /* 0x000000040546723e */ /* 0x000fe400000010ff */
[----:B------:R-:W-:Y:S02]  /*8b60*/  F2FP.BF16.F32.PACK_AB R71, R11, R6 ;  /* 0x000000060b47723e */ /* 0x000fe400000010ff */
[----:B------:R-:W-:Y:S02]  /*8b70*/  F2FP.BF16.F32.PACK_AB R8, R9, R8 ;  /* 0x000000080908723e */ /* 0x000fe400000010ff */
        /* <DEDUP_REMOVED lines=21> */
.L_x_120:
[----:B------:R-:W-:Y:S05]  /*8cd0*/  BSYNC.RECONVERGENT B0 ;  /* 0x0000000000007941 */ /* 0x000fea0003800200 */
.L_x_119:
[----:B------:R-:W-:Y:S01]  /*8ce0*/  BAR.SYNC.DEFER_BLOCKING 0x1, 0x80 ;  /* 0x0042000000007b1d */ /* 0x000fe20000010000 */
[----:B------:R-:W-:Y:S01]  /*8cf0*/  UISETP.NE.AND UP0, UPT, UR53, -0x4, UPT ;  /* 0xfffffffc3500788c */ /* 0x000fe2000bf05270 */
[----:B------:R-:W-:Y:S08]  /*8d00*/  IADD3 R22, PT, PT, R22, 0x1, RZ ;  /* 0x0000000116167810 */ /* 0x000ff00007ffe0ff */
[----:B------:R-:W-:Y:S05]  /*8d10*/  BRA.U !UP0, `(.L_x_121) ;  /* 0x0000000108287547 */ /* 0x000fea000b800000 */
[----:B------:R-:W-:Y:S01]  /*8d20*/  ISETP.NE.AND P0, PT, R64, RZ, PT ;  /* 0x000000ff4000720c */ /* 0x000fe20003f05270 */
[----:B------:R-:W-:Y:S01]  /*8d30*/  IMAD.U32 R0, RZ, RZ, UR50 ;  /* 0x00000032ff007e24 */ /* 0x000fe2000f8e00ff */
[----:B------:R-:W-:Y:S02]  /*8d40*/  UIADD3 UR4, UPT, UPT, UR50, 0x1, URZ ;  /* 0x0000000132047890 */ /* 0x000fe4000fffe0ff */
[----:B------:R-:W-:Y:S02]  /*8d50*/  ISETP.NE.U32.OR P0, PT, R63, 0x1, !P0 ;  /* 0x000000013f00780c */ /* 0x000fe40004705470 */
[----:B------:R-:W-:Y:S04]  /*8d60*/  UISETP.NE.AND UP0, UPT, UR4, 0x4, UPT ;  /* 0x000000040400788c */ /* 0x000fe8000bf05270 */
[----:B------:R-:W-:Y:S07]  /*8d70*/  USEL UR50, UR4, URZ, UP0 ;  /* 0x000000ff04327287 */ /* 0x000fee0008000000 */
[----:B------:R-:W-:Y:S05]  /*8d80*/  @P0 LEA R0, R0, UR48, 0x3 ;  /* 0x0000003000000c11 */ /* 0x000fea000f8e18ff */
[----:B------:R-:W-:Y:S05]  /*8d90*/  @P0 VIADD R0, R0, 0xa0 ;  /* 0x000000a000000836 */ /* 0x000fea0000000000 */
[----:B------:R-:W-:Y:S04]  /*8da0*/  @P0 PRMT R0, R72, 0x654, R0 ;  /* 0x0000065448000816 */ /* 0x000fe80000000000 */
[----:B------:R2:W-:Y:S03]  /*8db0*/  @P0 SYNCS.ARRIVE.TRANS64.RED.A1T0 RZ, [R0+URZ], RZ ;  /* 0x000000ff00ff09a7 */ /* 0x0005e600081004ff */
.L_x_121:
[----:B------:R-:W-:Y:S01]  /*8dc0*/  R2UR UR5, R48 ;  /* 0x00000000300572ca */ /* 0x000fe200000e0000 */
[----:B------:R-:W-:Y:S01]  /*8dd0*/  UIADD3 UR53, UPT, UPT, UR53, 0x4, URZ ;  /* 0x0000000435357890 */ /* 0x000fe2000fffe0ff */
[----:B------:R-:W-:Y:S01]  /*8de0*/  R2UR UR4, R49 ;  /* 0x00000000310472ca */ /* 0x000fe200000e0000 */
[----:B------:R-:W-:Y:S01]  /*8df0*/  UMOV UR49, UR62 ;  /* 0x0000003e00317c82 */ /* 0x000fe20008000000 */
[----:B------:R-:W-:Y:S02]  /*8e00*/  LOP3.LUT P0, RZ, R46, 0x1, RZ, 0xc0, !PT ;  /* 0x000000012eff7812 */ /* 0x000fe4000780c0ff */
[----:B------:R-:W-:Y:S02]  /*8e10*/  ISETP.NE.AND P1, PT, R22, 0x2, PT ;  /* 0x000000021600780c */ /* 0x000fe40003f25270 */
[----:B------:R-:W-:Y:S02]  /*8e20*/  LOP3.LUT R50, R50, 0x1, RZ, 0x3c, !PT ;  /* 0x0000000132327812 */ /* 0x000fe400078e3cff */
[----:B--2---:R-:W-:Y:S02]  /*8e30*/  SEL R0, RZ, 0x1, P1 ;  /* 0x00000001ff007807 */ /* 0x004fe40000800000 */
[----:B------:R-:W-:Y:S01]  /*8e40*/  SEL R22, R22, RZ, P1 ;  /* 0x000000ff16167207 */ /* 0x000fe20000800000 */
[----:B------:R-:W-:Y:S01]  /*8e50*/  UIADD3 UR20, UPT, UPT, UR36, UR5, URZ ;  /* 0x0000000524147290 */ /* 0x000fe2000fffe0ff */
[----:B------:R-:W-:Y:S01]  /*8e60*/  LOP3.LUT R51, R51, R0, RZ, 0x3c, !PT ;  /* 0x0000000033337212 */ /* 0x000fe200078e3cff */
[----:B------:R-:W-:Y:S02]  /*8e70*/  UIADD3 UR24, UPT, UPT, UR37, UR4, URZ ;  /* 0x0000000425187290 */ /* 0x000fe4000fffe0ff */
[----:B------:R-:W-:Y:S10]  /*8e80*/  @P0 BRA `(.L_x_122) ;  /* 0xffffffc800f80947 */ /* 0x000ff4000383ffff */
[----:B------:R-:W-:-:S13]  /*8e90*/  R2UR UR4, R59 ;  /* 0x000000003b0472ca */ /* 0x000fda00000e0000 */
[----:B------:R-:W-:-:S09]  /*8ea0*/  UISETP.NE.AND UP0, UPT, UR4, URZ, UPT ;  /* 0x000000ff0400728c */ /* 0x000fd2000bf05270 */
[----:B------:R-:W-:Y:S05]  /*8eb0*/  BRA.U !UP0, `(.L_x_123) ;  /* 0x0000000108487547 */ /* 0x000fea000b800000 */
[----:B------:R-:W2:Y:S02]  /*8ec0*/  LDCU.64 UR4, c[0x0][0x890] ;  /* 0x00011200ff0477ac */ /* 0x000ea40008000a00 */
[----:B--2---:R-:W-:-:S04]  /*8ed0*/  UISETP.NE.U32.AND UP0, UPT, UR4, URZ, UPT ;  /* 0x000000ff0400728c */ /* 0x004fc8000bf05070 */
[----:B------:R-:W-:-:S09]  /*8ee0*/  UISETP.NE.AND.EX UP0, UPT, UR5, URZ, UPT, UP0 ;  /* 0x000000ff0500728c */ /* 0x000fd2000bf05300 */
[----:B------:R-:W-:Y:S05]  /*8ef0*/  BRA.U UP0, `(.L_x_124) ;  /* 0x00000001000c7547 */ /* 0x000fea000b800000 */
[----:B------:R-:W-:-:S13]  /*8f00*/  FSETP.NEU.AND P0, PT, R27, RZ, PT ;  /* 0x000000ff1b00720b */ /* 0x000fda0003f0d000 */
[----:B------:R-:W-:Y:S05]  /*8f10*/  @!P0 EXIT ;  /* 0x000000000000894d */ /* 0x000fea0003800000 */
[----:B------:R-:W-:Y:S05]  /*8f20*/  BRA `(.L_x_123) ;  /* 0x00000000002c7947 */ /* 0x000fea0003800000 */
.L_x_124:
[----:B------:R-:W-:Y:S01]  /*8f30*/  ISETP.NE.AND P0, PT, R62, RZ, PT ;  /* 0x000000ff3e00720c */ /* 0x000fe20003f05270 */
[----:B------:R-:W-:-:S12]  /*8f40*/  BSSY.RECONVERGENT B0, `(.L_x_123) ;  /* 0x0000009000007945 */ /* 0x000fd80003800200 */
[----:B------:R-:W-:Y:S05]  /*8f50*/  @P0 BRA `(.L_x_125) ;  /* 0x0000000000140947 */ /* 0x000fea0003800000 */
[----:B------:R-:W2:Y:S02]  /*8f60*/  LDCU.64 UR4, c[0x0][0x888] ;  /* 0x00011100ff0477ac */ /* 0x000ea40008000a00 */
[----:B--2---:R-:W-:-:S04]  /*8f70*/  ISETP.NE.U32.AND P0, PT, RZ, UR4, PT ;  /* 0x00000004ff007c0c */ /* 0x004fc8000bf05070 */
[----:B------:R-:W-:-:S13]  /*8f80*/  ISETP.NE.AND.EX P0, PT, RZ, UR5, PT, P0 ;  /* 0x00000005ff007c0c */ /* 0x000fda000bf05300 */
[----:B------:R-:W-:Y:S05]  /*8f90*/  @!P0 EXIT ;  /* 0x000000000000894d */ /* 0x000fea0003800000 */
[----:B------:R-:W-:Y:S05]  /*8fa0*/  BRA `(.L_x_126) ;  /* 0x0000000000087947 */ /* 0x000fea0003800000 */
.L_x_125:
[----:B------:R-:W-:-:S13]  /*8fb0*/  FSETP.NEU.AND P0, PT, R27, RZ, PT ;  /* 0x000000ff1b00720b */ /* 0x000fda0003f0d000 */
[----:B------:R-:W-:Y:S05]  /*8fc0*/  @!P0 EXIT ;  /* 0x000000000000894d */ /* 0x000fea0003800000 */
.L_x_126:
[----:B------:R-:W-:Y:S05]  /*8fd0*/  BSYNC.RECONVERGENT B0 ;  /* 0x0000000000007941 */ /* 0x000fea0003800200 */
.L_x_123:
[----:B------:R-:W2:Y:S01]  /*8fe0*/  S2UR UR5, SR_CgaCtaId ;  /* 0x00000000000579c3 */ /* 0x000ea20000008800 */
[----:B------:R-:W-:Y:S01]  /*8ff0*/  ULEA UR4, UR50, UR48, 0x3 ;  /* 0x0000003032047291 */ /* 0x000fe2000f8e18ff */
[----:B------:R-:W-:-:S04]  /*9000*/  DEPBAR.LE SB0, 0x0 ;  /* 0x000080000000791a */ /* 0x000fc80000000000 */
[----:B------:R-:W-:-:S04]  /*9010*/  UIADD3 UR4, UPT, UPT, UR4, 0xa0, URZ ;  /* 0x000000a004047890 */ /* 0x000fc8000fffe0ff */
[----:B--2---:R-:W-:-:S09]  /*9020*/  UPRMT UR4, UR5, 0x654, UR4 ;  /* 0x0000065405047896 */ /* 0x004fd20008000004 */
[----:B------:R-:W-:Y:S01]  /*9030*/  SYNCS.ARRIVE.TRANS64.RED.A1T0 RZ, [UR4], RZ ;  /* 0x000000ffffff79a7 */ /* 0x000fe20008100404 */
[----:B------:R-:W-:Y:S05]  /*9040*/  EXIT ;  /* 0x000000000000794d */ /* 0x000fea0003800000 */
.L_x_19:
[----:B------:R-:W-:Y:S07]  /*9050*/  MOV R0, UR41 ;  /* 0x0000002900007c02 */ /* 0x000fee0008000f00 */
.L_x_127:
[----:B-1----:R1:W3:Y:S02]  /*9060*/  SYNCS.PHASECHK.TRANS64.TRYWAIT P0, [R0+URZ+0x40], R4 ;  /* 0x00004004000075a7 */ /* 0x0022e400080011ff */
[----:B---3--:R-:W-:Y:S05]  /*9070*/  @!P0 NANOSLEEP.SYNCS 0x989680 ;  /* 0x009896800000895d */ /* 0x008fea0003900000 */
[----:B------:R-:W3:Y:S02]  /*9080*/  @!P0 SYNCS.PHASECHK.TRANS64 P0, [R0+URZ+0x40], R4 ;  /* 0x00004004000085a7 */ /* 0x000ee400080010ff */
[----:B---3--:R-:W-:Y:S05]  /*9090*/  @!P0 BRA `(.L_x_127) ;  /* 0xfffffffc00f08947 */ /* 0x008fea000383ffff */
[----:B------:R-:W-:Y:S05]  /*90a0*/  BRA `(.L_x_18) ;  /* 0xffffff8800a87947 */ /* 0x000fea000383ffff */
.L_x_25:
[----:B-1----:R-:W-:Y:S07]  /*90b0*/  MOV R0, UR33 ;  /* 0x0000002100007c02 */ /* 0x002fee0008000f00 */
.L_x_128:
[----:B-1----:R1:W2:Y:S02]  /*90c0*/  SYNCS.PHASECHK.TRANS64.TRYWAIT P0, [R0+URZ+0x40], R4 ;  /* 0x00004004000075a7 */ /* 0x0022a400080011ff */
[----:B--2---:R-:W-:Y:S05]  /*90d0*/  @!P0 NANOSLEEP.SYNCS 0x989680 ;  /* 0x009896800000895d */ /* 0x004fea0003900000 */
[----:B------:R-:W2:Y:S02]  /*90e0*/  @!P0 SYNCS.PHASECHK.TRANS64 P0, [R0+URZ+0x40], R4 ;  /* 0x00004004000085a7 */ /* 0x000ea400080010ff */
[----:B--2---:R-:W-:Y:S05]  /*90f0*/  @!P0 BRA `(.L_x_128) ;  /* 0xfffffffc00f08947 */ /* 0x004fea000383ffff */
[----:B------:R-:W-:Y:S05]  /*9100*/  BRA `(.L_x_24) ;  /* 0xffffff8c00e47947 */ /* 0x000fea000383ffff */
.L_x_29:
[----:B-1----:R-:W-:-:S07]  /*9110*/  MOV R0, UR31 ;  /* 0x0000001f00007c02 */ /* 0x002fce0008000f00 */
.L_x_129:
[----:B-1----:R1:W2:Y:S02]  /*9120*/  SYNCS.PHASECHK.TRANS64.TRYWAIT P0, [R0+URZ+0xd0], R3 ;  /* 0x0000d003000075a7 */ /* 0x0022a400080011ff */
[----:B--2---:R-:W-:Y:S05]  /*9130*/  @!P0 NANOSLEEP.SYNCS 0x989680 ;  /* 0x009896800000895d */ /* 0x004fea0003900000 */
[----:B------:R-:W2:Y:S02]  /*9140*/  @!P0 SYNCS.PHASECHK.TRANS64 P0, [R0+URZ+0xd0], R3 ;  /* 0x0000d003000085a7 */ /* 0x000ea400080010ff */
[----:B--2---:R-:W-:Y:S05]  /*9150*/  @!P0 BRA `(.L_x_129) ;  /* 0xfffffffc00f08947 */ /* 0x004fea000383ffff */
[----:B------:R-:W-:Y:S05]  /*9160*/  BRA `(.L_x_130) ;  /* 0xffffff9000bc7947 */ /* 0x000fea000383ffff */
.L_x_33:
[----:B------:R-:W-:-:S07]  /*9170*/  MOV R0, UR4 ;  /* 0x0000000400007c02 */ /* 0x000fce0008000f00 */
.L_x_131:
[----:B-1----:R1:W2:Y:S02]  /*9180*/  SYNCS.PHASECHK.TRANS64.TRYWAIT P0, [R0+URZ], R2 ;  /* 0x00000002000075a7 */ /* 0x0022a400080011ff */
[----:B--2---:R-:W-:Y:S05]  /*9190*/  @!P0 NANOSLEEP.SYNCS 0x989680 ;  /* 0x009896800000895d */ /* 0x004fea0003900000 */
[----:B------:R-:W2:Y:S02]  /*91a0*/  @!P0 SYNCS.PHASECHK.TRANS64 P0, [R0+URZ], R2 ;  /* 0x00000002000085a7 */ /* 0x000ea400080010ff */
[----:B--2---:R-:W-:Y:S05]  /*91b0*/  @!P0 BRA `(.L_x_131) ;  /* 0xfffffffc00f08947 */ /* 0x004fea000383ffff */
[----:B------:R-:W-:Y:S05]  /*91c0*/  BRA `(.L_x_132) ;  /* 0xffffff9800507947 */ /* 0x000fea000383ffff */
.L_x_34:
[----:B------:R-:W-:-:S07]  /*91d0*/  MOV R0, UR5 ;  /* 0x0000000500007c02 */ /* 0x000fce0008000f00 */
.L_x_133:
[----:B-1----:R1:W2:Y:S02]  /*91e0*/  SYNCS.PHASECHK.TRANS64.TRYWAIT P0, [R0+URZ], R2 ;  /* 0x00000002000075a7 */ /* 0x0022a400080011ff */
[----:B--2---:R-:W-:Y:S05]  /*91f0*/  @!P0 NANOSLEEP.SYNCS 0x989680 ;  /* 0x009896800000895d */ /* 0x004fea0003900000 */
[----:B------:R-:W2:Y:S02]  /*9200*/  @!P0 SYNCS.PHASECHK.TRANS64 P0, [R0+URZ], R2 ;  /* 0x00000002000085a7 */ /* 0x000ea400080010ff */
[----:B--2---:R-:W-:Y:S05]  /*9210*/  @!P0 BRA `(.L_x_133) ;  /* 0xfffffffc00f08947 */ /* 0x004fea000383ffff */
[----:B------:R-:W-:Y:S05]  /*9220*/  BRA `(.L_x_134) ;  /* 0xffffff9800607947 */ /* 0x000fea000383ffff */
.L_x_35:
[----:B------:R-:W-:-:S07]  /*9230*/  MOV R0, UR5 ;  /* 0x0000000500007c02 */ /* 0x000fce0008000f00 */
.L_x_135:
[----:B-1----:R1:W2:Y:S02]  /*9240*/  SYNCS.PHASECHK.TRANS64.TRYWAIT P0, [R0+URZ], R2 ;  /* 0x00000002000075a7 */ /* 0x0022a400080011ff */
[----:B--2---:R-:W-:Y:S05]  /*9250*/  @!P0 NANOSLEEP.SYNCS 0x989680 ;  /* 0x009896800000895d */ /* 0x004fea0003900000 */
[----:B------:R-:W2:Y:S02]  /*9260*/  @!P0 SYNCS.PHASECHK.TRANS64 P0, [R0+URZ], R2 ;  /* 0x00000002000085a7 */ /* 0x000ea400080010ff */
[----:B--2---:R-:W-:Y:S05]  /*9270*/  @!P0 BRA `(.L_x_135) ;  /* 0xfffffffc00f08947 */ /* 0x004fea000383ffff */
[----:B------:R-:W-:Y:S05]  /*9280*/  BRA `(.L_x_136) ;  /* 0xffffff9800707947 */ /* 0x000fea000383ffff */
.L_x_36:
[----:B------:R-:W-:-:S07]  /*9290*/  MOV R0, UR5 ;  /* 0x0000000500007c02 */ /* 0x000fce0008000f00 */
.L_x_137:
[----:B-1----:R1:W2:Y:S02]  /*92a0*/  SYNCS.PHASECHK.TRANS64.TRYWAIT P0, [R0+URZ], R2 ;  /* 0x00000002000075a7 */ /* 0x0022a400080011ff */
[----:B--2---:R-:W-:Y:S05]  /*92b0*/  @!P0 NANOSLEEP.SYNCS 0x989680 ;  /* 0x009896800000895d */ /* 0x004fea0003900000 */
[----:B------:R-:W2:Y:S02]  /*92c0*/  @!P0 SYNCS.PHASECHK.TRANS64 P0, [R0+URZ], R2 ;  /* 0x00000002000085a7 */ /* 0x000ea400080010ff */
[----:B--2---:R-:W-:Y:S05]  /*92d0*/  @!P0 BRA `(.L_x_137) ;  /* 0xfffffffc00f08947 */ /* 0x004fea000383ffff */
[----:B------:R-:W-:Y:S05]  /*92e0*/  BRA `(.L_x_138) ;  /* 0xffffff9800807947 */ /* 0x000fea000383ffff */
.L_x_37:
[----:B------:R-:W-:-:S07]  /*92f0*/  MOV R0, UR5 ;  /* 0x0000000500007c02 */ /* 0x000fce0008000f00 */
.L_x_139:
[----:B-1----:R1:W2:Y:S02]  /*9300*/  SYNCS.PHASECHK.TRANS64.TRYWAIT P0, [R0+URZ], R2 ;  /* 0x00000002000075a7 */ /* 0x0022a400080011ff */
[----:B--2---:R-:W-:Y:S05]  /*9310*/  @!P0 NANOSLEEP.SYNCS 0x989680 ;  /* 0x009896800000895d */ /* 0x004fea0003900000 */
[----:B------:R-:W2:Y:S02]  /*9320*/  @!P0 SYNCS.PHASECHK.TRANS64 P0, [R0+URZ], R2 ;  /* 0x00000002000085a7 */ /* 0x000ea400080010ff */
[----:B--2---:R-:W-:Y:S05]  /*9330*/  @!P0 BRA `(.L_x_139) ;  /* 0xfffffffc00f08947 */ /* 0x004fea000383ffff */
[----:B------:R-:W-:Y:S05]  /*9340*/  BRA `(.L_x_140) ;  /* 0xffffff9800907947 */ /* 0x000fea000383ffff */
.L_x_38:
[----:B------:R-:W-:-:S07]  /*9350*/  MOV R0, UR5 ;  /* 0x0000000500007c02 */ /* 0x000fce0008000f00 */
.L_x_141:
[----:B-1----:R1:W2:Y:S02]  /*9360*/  SYNCS.PHASECHK.TRANS64.TRYWAIT P0, [R0+URZ], R2 ;  /* 0x00000002000075a7 */ /* 0x0022a400080011ff */
[----:B--2---:R-:W-:Y:S05]  /*9370*/  @!P0 NANOSLEEP.SYNCS 0x989680 ;  /* 0x009896800000895d */ /* 0x004fea0003900000 */
[----:B------:R-:W2:Y:S02]  /*9380*/  @!P0 SYNCS.PHASECHK.TRANS64 P0, [R0+URZ], R2 ;  /* 0x00000002000085a7 */ /* 0x000ea400080010ff */
[----:B--2---:R-:W-:Y:S05]  /*9390*/  @!P0 BRA `(.L_x_141) ;  /* 0xfffffffc00f08947 */ /* 0x004fea000383ffff */
[----:B------:R-:W-:Y:S05]  /*93a0*/  BRA `(.L_x_142) ;  /* 0xffffff9800a07947 */ /* 0x000fea000383ffff */
.L_x_39:
[----:B------:R-:W-:-:S07]  /*93b0*/  MOV R0, UR5 ;  /* 0x0000000500007c02 */ /* 0x000fce0008000f00 */
.L_x_143:
[----:B-1----:R1:W2:Y:S02]  /*93c0*/  SYNCS.PHASECHK.TRANS64.TRYWAIT P0, [R0+URZ], R2 ;  /* 0x00000002000075a7 */ /* 0x0022a400080011ff */
[----:B--2---:R-:W-:Y:S05]  /*93d0*/  @!P0 NANOSLEEP.SYNCS 0x989680 ;  /* 0x009896800000895d */ /* 0x004fea0003900000 */
[----:B------:R-:W2:Y:S02]  /*93e0*/  @!P0 SYNCS.PHASECHK.TRANS64 P0, [R0+URZ], R2 ;  /* 0x00000002000085a7 */ /* 0x000ea400080010ff */
[----:B--2---:R-:W-:Y:S05]  /*93f0*/  @!P0 BRA `(.L_x_143) ;  /* 0xfffffffc00f08947 */ /* 0x004fea000383ffff */
[----:B------:R-:W-:Y:S05]  /*9400*/  BRA `(.L_x_144) ;  /* 0xffffff9800b07947 */ /* 0x000fea000383ffff */
.L_x_42:
[----:B------:R-:W-:-:S07]  /*9410*/  MOV R4, UR4 ;  /* 0x0000000400047c02 */ /* 0x000fce0008000f00 */
.L_x_145:
[----:B--2---:R2:W3:Y:S02]  /*9420*/  SYNCS.PHASECHK.TRANS64.TRYWAIT P1, [R4+URZ+0xd8], R6 ;  /* 0x0000d806040075a7 */ /* 0x0044e400080211ff */
[----:B---3--:R-:W-:Y:S05]  /*9430*/  @!P1 NANOSLEEP.SYNCS 0x989680 ;  /* 0x009896800000995d */ /* 0x008fea0003900000 */
[----:B------:R-:W3:Y:S02]  /*9440*/  @!P1 SYNCS.PHASECHK.TRANS64 P1, [R4+URZ+0xd8], R6 ;  /* 0x0000d806040095a7 */ /* 0x000ee400080210ff */
[----:B---3--:R-:W-:Y:S05]  /*9450*/  @!P1 BRA `(.L_x_145) ;  /* 0xfffffffc00f09947 */ /* 0x008fea000383ffff */
[----:B------:R-:W-:Y:S05]  /*9460*/  BRA `(.L_x_146) ;  /* 0xffffff9c00207947 */ /* 0x000fea000383ffff */
.L_x_43:
[----:B--2---:R-:W-:-:S07]  /*9470*/  MOV R4, UR4 ;  /* 0x0000000400047c02 */ /* 0x004fce0008000f00 */
.L_x_147:
[----:B--2---:R2:W3:Y:S02]  /*9480*/  SYNCS.PHASECHK.TRANS64.TRYWAIT P1, [R4+URZ+0xd0], R5 ;  /* 0x0000d005040075a7 */ /* 0x0044e400080211ff */
[----:B---3--:R-:W-:Y:S05]  /*9490*/  @!P1 NANOSLEEP.SYNCS 0x989680 ;  /* 0x009896800000995d */ /* 0x008fea0003900000 */
[----:B------:R-:W3:Y:S02]  /*94a0*/  @!P1 SYNCS.PHASECHK.TRANS64 P1, [R4+URZ+0xd0], R5 ;  /* 0x0000d005040095a7 */ /* 0x000ee400080210ff */
[----:B---3--:R-:W-:Y:S05]  /*94b0*/  @!P1 BRA `(.L_x_147) ;  /* 0xfffffffc00f09947 */ /* 0x008fea000383ffff */
[----:B------:R-:W-:Y:S05]  /*94c0*/  BRA `(.L_x_148) ;  /* 0xffffff9c00287947 */ /* 0x000fea000383ffff */
.L_x_51:
[----:B------:R-:W-:-:S07]  /*94d0*/  MOV R0, UR21 ;  /* 0x0000001500007c02 */ /* 0x000fce0008000f00 */
.L_x_149:
[----:B--2---:R2:W3:Y:S02]  /*94e0*/  SYNCS.PHASECHK.TRANS64.TRYWAIT P0, [R0+URZ+0xd0], R2 ;  /* 0x0000d002000075a7 */ /* 0x0044e400080011ff */
[----:B---3--:R-:W-:Y:S05]  /*94f0*/  @!P0 NANOSLEEP.SYNCS 0x989680 ;  /* 0x009896800000895d */ /* 0x008fea0003900000 */
[----:B------:R-:W3:Y:S02]  /*9500*/  @!P0 SYNCS.PHASECHK.TRANS64 P0, [R0+URZ+0xd0], R2 ;  /* 0x0000d002000085a7 */ /* 0x000ee400080010ff */
[----:B---3--:R-:W-:Y:S05]  /*9510*/  @!P0 BRA `(.L_x_149) ;  /* 0xfffffffc00f08947 */ /* 0x008fea000383ffff */
[----:B------:R-:W-:Y:S05]  /*9520*/  BRA `(.L_x_150) ;  /* 0xffffffa000ac7947 */ /* 0x000fea000383ffff */
.L_x_52:
[----:B------:R-:W-:-:S07]  /*9530*/  MOV R0, UR25 ;  /* 0x0000001900007c02 */ /* 0x000fce0008000f00 */
.L_x_151:
[----:B--2---:R2:W3:Y:S02]  /*9540*/  SYNCS.PHASECHK.TRANS64.TRYWAIT P0, [R0+URZ+0xf0], R2 ;  /* 0x0000f002000075a7 */ /* 0x0044e400080011ff */
[----:B---3--:R-:W-:Y:S05]  /*9550*/  @!P0 NANOSLEEP.SYNCS 0x989680 ;  /* 0x009896800000895d */ /* 0x008fea0003900000 */
[----:B------:R-:W3:Y:S02]  /*9560*/  @!P0 SYNCS.PHASECHK.TRANS64 P0, [R0+URZ+0xf0], R2 ;  /* 0x0000f002000085a7 */ /* 0x000ee400080010ff */
[----:B---3--:R-:W-:Y:S05]  /*9570*/  @!P0 BRA `(.L_x_151) ;  /* 0xfffffffc00f08947 */ /* 0x008fea000383ffff */
[----:B------:R-:W-:Y:S05]  /*9580*/  BRA `(.L_x_152) ;  /* 0xffffffa000c47947 */ /* 0x000fea000383ffff */
.L_x_55:
[----:B--2---:R-:W-:Y:S07]  /*9590*/  MOV R0, UR17 ;  /* 0x0000001100007c02 */ /* 0x004fee0008000f00 */
.L_x_153:
[----:B--2---:R2:W3:Y:S02]  /*95a0*/  SYNCS.PHASECHK.TRANS64.TRYWAIT P0, [R0+URZ], R3 ;  /* 0x00000003000075a7 */ /* 0x0044e400080011ff */
[----:B---3--:R-:W-:Y:S05]  /*95b0*/  @!P0 NANOSLEEP.SYNCS 0x989680 ;  /* 0x009896800000895d */ /* 0x008fea0003900000 */
[----:B------:R-:W3:Y:S02]  /*95c0*/  @!P0 SYNCS.PHASECHK.TRANS64 P0, [R0+URZ], R3 ;  /* 0x00000003000085a7 */ /* 0x000ee400080010ff */
[----:B---3--:R-:W-:Y:S05]  /*95d0*/  @!P0 BRA `(.L_x_153) ;  /* 0xfffffffc00f08947 */ /* 0x008fea000383ffff */
[----:B------:R-:W-:Y:S05]  /*95e0*/  BRA `(.L_x_54) ;  /* 0xffffffa000f47947 */ /* 0x000fea000383ffff */
.L_x_58:
[----:B------:R-:W-:-:S07]  /*95f0*/  MOV R0, UR4 ;  /* 0x0000000400007c02 */ /* 0x000fce0008000f00 */
.L_x_154:
[----:B--2---:R2:W4:Y:S02]  /*9600*/  SYNCS.PHASECHK.TRANS64.TRYWAIT P0, [R0+URZ], R2 ;  /* 0x00000002000075a7 */ /* 0x00452400080011ff */
[----:B----4-:R-:W-:Y:S05]  /*9610*/  @!P0 NANOSLEEP.SYNCS 0x989680 ;  /* 0x009896800000895d */ /* 0x010fea0003900000 */
[----:B------:R-:W4:Y:S02]  /*9620*/  @!P0 SYNCS.PHASECHK.TRANS64 P0, [R0+URZ], R2 ;  /* 0x00000002000085a7 */ /* 0x000f2400080010ff */
[----:B----4-:R-:W-:Y:S05]  /*9630*/  @!P0 BRA `(.L_x_154) ;  /* 0xfffffffc00f08947 */ /* 0x010fea000383ffff */
[----:B------:R-:W-:Y:S05]  /*9640*/  BRA `(.L_x_155) ;  /* 0xffffffa400e87947 */ /* 0x000fea000383ffff */
.L_x_59:
[----:B------:R-:W-:-:S07]  /*9650*/  MOV R0, UR4 ;  /* 0x0000000400007c02 */ /* 0x000fce0008000f00 */
.L_x_156:
[----:B--2---:R2:W3:Y:S02]  /*9660*/  SYNCS.PHASECHK.TRANS64.TRYWAIT P0, [R0+URZ], R2 ;  /* 0x00000002000075a7 */ /* 0x0044e400080011ff */
[----:B---3--:R-:W-:Y:S05]  /*9670*/  @!P0 NANOSLEEP.SYNCS 0x989680 ;  /* 0x009896800000895d */ /* 0x008fea0003900000 */
[----:B------:R-:W3:Y:S02]  /*9680*/  @!P0 SYNCS.PHASECHK.TRANS64 P0, [R0+URZ], R2 ;  /* 0x00000002000085a7 */ /* 0x000ee400080010ff */
[----:B---3--:R-:W-:Y:S05]  /*9690*/  @!P0 BRA `(.L_x_156) ;  /* 0xfffffffc00f08947 */ /* 0x008fea000383ffff */
[----:B------:R-:W-:Y:S05]  /*96a0*/  BRA `(.L_x_157) ;  /* 0xffffffa400f47947 */ /* 0x000fea000383ffff */
.L_x_64:
[----:B------:R-:W-:Y:S07]  /*96b0*/  MOV R0, UR31 ;  /* 0x0000001f00007c02 */ /* 0x000fee0008000f00 */
.L_x_158:
[----:B-1----:R1:W2:Y:S02]  /*96c0*/  SYNCS.PHASECHK.TRANS64.TRYWAIT P0, [R0+URZ+0xd0], R3 ;  /* 0x0000d003000075a7 */ /* 0x0022a400080011ff */
[----:B--2---:R-:W-:Y:S05]  /*96d0*/  @!P0 NANOSLEEP.SYNCS 0x989680 ;  /* 0x009896800000895d */ /* 0x004fea0003900000 */
[----:B------:R-:W2:Y:S02]  /*96e0*/  @!P0 SYNCS.PHASECHK.TRANS64 P0, [R0+URZ+0xd0], R3 ;  /* 0x0000d003000085a7 */ /* 0x000ea400080010ff */
[----:B--2---:R-:W-:Y:S05]  /*96f0*/  @!P0 BRA `(.L_x_158) ;  /* 0xfffffffc00f08947 */ /* 0x004fea000383ffff */
[----:B------:R-:W-:Y:S05]  /*9700*/  BRA `(.L_x_159) ;  /* 0xffffffac00987947 */ /* 0x000fea000383ffff */
.L_x_67:
[----:B------:R-:W-:Y:S07]  /*9710*/  MOV R3, UR31 ;  /* 0x0000001f00037c02 */ /* 0x000fee0008000f00 */
.L_x_160:
[----:B-1----:R1:W2:Y:S02]  /*9720*/  SYNCS.PHASECHK.TRANS64.TRYWAIT P1, [R3+URZ+0xc8], R8 ;  /* 0x0000c808030075a7 */ /* 0x0022a400080211ff */
[----:B--2---:R-:W-:Y:S05]  /*9730*/  @!P1 NANOSLEEP.SYNCS 0x989680 ;  /* 0x009896800000995d */ /* 0x004fea0003900000 */
[----:B------:R-:W2:Y:S02]  /*9740*/  @!P1 SYNCS.PHASECHK.TRANS64 P1, [R3+URZ+0xc8], R8 ;  /* 0x0000c808030095a7 */ /* 0x000ea400080210ff */
[----:B--2---:R-:W-:Y:S05]  /*9750*/  @!P1 BRA `(.L_x_160) ;  /* 0xfffffffc00f09947 */ /* 0x004fea000383ffff */
[----:B------:R-:W-:Y:S05]  /*9760*/  BRA `(.L_x_66) ;  /* 0xffffffb000f07947 */ /* 0x000fea000383ffff */
.L_x_70:
[----:B------:R-:W-:Y:S07]  /*9770*/  MOV R0, UR31 ;  /* 0x0000001f00007c02 */ /* 0x000fee0008000f00 */
.L_x_161:
[----:B-1----:R1:W2:Y:S02]  /*9780*/  SYNCS.PHASECHK.TRANS64.TRYWAIT P1, [R0+URZ+0xa0], R8 ;  /* 0x0000a008000075a7 */ /* 0x0022a400080211ff */
[----:B--2---:R-:W-:Y:S05]  /*9790*/  @!P1 NANOSLEEP.SYNCS 0x989680 ;  /* 0x009896800000995d */ /* 0x004fea0003900000 */
[----:B------:R-:W2:Y:S02]  /*97a0*/  @!P1 SYNCS.PHASECHK.TRANS64 P1, [R0+URZ+0xa0], R8 ;  /* 0x0000a008000095a7 */ /* 0x000ea400080210ff */
[----:B--2---:R-:W-:Y:S05]  /*97b0*/  @!P1 BRA `(.L_x_161) ;  /* 0xfffffffc00f09947 */ /* 0x004fea000383ffff */
[----:B------:R-:W-:Y:S05]  /*97c0*/  BRA `(.L_x_162) ;  /* 0xffffffb800107947 */ /* 0x000fea000383ffff */
.L_x_71:
[----:B------:R-:W-:Y:S07]  /*97d0*/  MOV R0, UR31 ;  /* 0x0000001f00007c02 */ /* 0x000fee0008000f00 */
.L_x_163:
[----:B-1----:R1:W2:Y:S02]  /*97e0*/  SYNCS.PHASECHK.TRANS64.TRYWAIT P1, [R0+URZ+0xa8], R8 ;  /* 0x0000a808000075a7 */ /* 0x0022a400080211ff */
[----:B--2---:R-:W-:Y:S05]  /*97f0*/  @!P1 NANOSLEEP.SYNCS 0x989680 ;  /* 0x009896800000995d */ /* 0x004fea0003900000 */
[----:B------:R-:W2:Y:S02]  /*9800*/  @!P1 SYNCS.PHASECHK.TRANS64 P1, [R0+URZ+0xa8], R8 ;  /* 0x0000a808000095a7 */ /* 0x000ea400080210ff */
[----:B--2---:R-:W-:Y:S05]  /*9810*/  @!P1 BRA `(.L_x_163) ;  /* 0xfffffffc00f09947 */ /* 0x004fea000383ffff */
[----:B------:R-:W-:Y:S05]  /*9820*/  BRA `(.L_x_164) ;  /* 0xffffffb800487947 */ /* 0x000fea000383ffff */
.L_x_72:
[----:B------:R-:W-:Y:S07]  /*9830*/  MOV R0, UR31 ;  /* 0x0000001f00007c02 */ /* 0x000fee0008000f00 */
.L_x_165:
[----:B-1----:R1:W2:Y:S02]  /*9840*/  SYNCS.PHASECHK.TRANS64.TRYWAIT P1, [R0+URZ+0xb0], R8 ;  /* 0x0000b008000075a7 */ /* 0x0022a400080211ff */
[----:B--2---:R-:W-:Y:S05]  /*9850*/  @!P1 NANOSLEEP.SYNCS 0x989680 ;  /* 0x009896800000995d */ /* 0x004fea0003900000 */
[----:B------:R-:W2:Y:S02]  /*9860*/  @!P1 SYNCS.PHASECHK.TRANS64 P1, [R0+URZ+0xb0], R8 ;  /* 0x0000b008000095a7 */ /* 0x000ea400080210ff */
[----:B--2---:R-:W-:Y:S05]  /*9870*/  @!P1 BRA `(.L_x_165) ;  /* 0xfffffffc00f09947 */ /* 0x004fea000383ffff */
[----:B------:R-:W-:Y:S05]  /*9880*/  BRA `(.L_x_166) ;  /* 0xffffffb800907947 */ /* 0x000fea000383ffff */
.L_x_73:
[----:B------:R-:W-:Y:S07]  /*9890*/  MOV R0, UR31 ;  /* 0x0000001f00007c02 */ /* 0x000fee0008000f00 */
.L_x_167:
[----:B-1----:R1:W2:Y:S02]  /*98a0*/  SYNCS.PHASECHK.TRANS64.TRYWAIT P0, [R0+URZ+0xb8], R8 ;  /* 0x0000b808000075a7 */ /* 0x0022a400080011ff */
[----:B--2---:R-:W-:Y:S05]  /*98b0*/  @!P0 NANOSLEEP.SYNCS 0x989680 ;  /* 0x009896800000895d */ /* 0x004fea0003900000 */
[----:B------:R-:W2:Y:S02]  /*98c0*/  @!P0 SYNCS.PHASECHK.TRANS64 P0, [R0+URZ+0xb8], R8 ;  /* 0x0000b808000085a7 */ /* 0x000ea400080010ff */
[----:B--2---:R-:W-:Y:S05]  /*98d0*/  @!P0 BRA `(.L_x_167) ;  /* 0xfffffffc00f08947 */ /* 0x004fea000383ffff */
[----:B------:R-:W-:Y:S05]  /*98e0*/  BRA `(.L_x_168) ;  /* 0xffffffb800e47947 */ /* 0x000fea000383ffff */
.L_x_75:
[----:B------:R-:W-:-:S07]  /*98f0*/  MOV R0, UR31 ;  /* 0x0000001f00007c02 */ /* 0x000fce0008000f00 */
.L_x_169:
[----:B-1----:R1:W2:Y:S02]  /*9900*/  SYNCS.PHASECHK.TRANS64.TRYWAIT P0, [R0+URZ+0xa0], R2 ;  /* 0x0000a002000075a7 */ /* 0x0022a400080011ff */
[----:B--2---:R-:W-:Y:S05]  /*9910*/  @!P0 NANOSLEEP.SYNCS 0x989680 ;  /* 0x009896800000895d */ /* 0x004fea0003900000 */
[----:B------:R-:W2:Y:S02]  /*9920*/  @!P0 SYNCS.PHASECHK.TRANS64 P0, [R0+URZ+0xa0], R2 ;  /* 0x0000a002000085a7 */ /* 0x000ea400080010ff */
[----:B--2---:R-:W-:Y:S05]  /*9930*/  @!P0 BRA `(.L_x_169) ;  /* 0xfffffffc00f08947 */ /* 0x004fea000383ffff */
[----:B------:R-:W-:Y:S05]  /*9940*/  BRA `(.L_x_170) ;  /* 0xffffffbc004c7947 */ /* 0x000fea000383ffff */
.L_x_76:
[----:B-1----:R-:W-:-:S07]  /*9950*/  MOV R0, UR31 ;  /* 0x0000001f00007c02 */ /* 0x002fce0008000f00 */
.L_x_171:
[----:B-1----:R1:W2:Y:S02]  /*9960*/  SYNCS.PHASECHK.TRANS64.TRYWAIT P0, [R0+URZ+0xa8], R2 ;  /* 0x0000a802000075a7 */ /* 0x0022a400080011ff */
[----:B--2---:R-:W-:Y:S05]  /*9970*/  @!P0 NANOSLEEP.SYNCS 0x989680 ;  /* 0x009896800000895d */ /* 0x004fea0003900000 */
[----:B------:R-:W2:Y:S02]  /*9980*/  @!P0 SYNCS.PHASECHK.TRANS64 P0, [R0+URZ+0xa8], R2 ;  /* 0x0000a802000085a7 */ /* 0x000ea400080010ff */
[----:B--2---:R-:W-:Y:S05]  /*9990*/  @!P0 BRA `(.L_x_171) ;  /* 0xfffffffc00f08947 */ /* 0x004fea000383ffff */
[----:B------:R-:W-:Y:S05]  /*99a0*/  BRA `(.L_x_172) ;  /* 0xffffffbc003c7947 */ /* 0x000fea000383ffff */
.L_x_77:
[----:B-1----:R-:W-:-:S07]  /*99b0*/  MOV R0, UR31 ;  /* 0x0000001f00007c02 */ /* 0x002fce0008000f00 */
.L_x_173:
[----:B-1----:R1:W2:Y:S02]  /*99c0*/  SYNCS.PHASECHK.TRANS64.TRYWAIT P0, [R0+URZ+0xb0], R2 ;  /* 0x0000b002000075a7 */ /* 0x0022a400080011ff */
[----:B--2---:R-:W-:Y:S05]  /*99d0*/  @!P0 NANOSLEEP.SYNCS 0x989680 ;  /* 0x009896800000895d */ /* 0x004fea0003900000 */
[----:B------:R-:W2:Y:S02]  /*99e0*/  @!P0 SYNCS.PHASECHK.TRANS64 P0, [R0+URZ+0xb0], R2 ;  /* 0x0000b002000085a7 */ /* 0x000ea400080010ff */
[----:B--2---:R-:W-:Y:S05]  /*99f0*/  @!P0 BRA `(.L_x_173) ;  /* 0xfffffffc00f08947 */ /* 0x004fea000383ffff */
[----:B------:R-:W-:Y:S05]  /*9a00*/  BRA `(.L_x_174) ;  /* 0xffffffbc002c7947 */ /* 0x000fea000383ffff */
.L_x_79:
[----:B------:R-:W-:Y:S07]  /*9a10*/  MOV R0, UR48 ;  /* 0x0000003000007c02 */ /* 0x000fee0008000f00 */
.L_x_175:
[----:B-1----:R1:W2:Y:S02]  /*9a20*/  SYNCS.PHASECHK.TRANS64.TRYWAIT P0, [R0+URZ+0xd0], R2 ;  /* 0x0000d002000075a7 */ /* 0x0022a400080011ff */
[----:B--2---:R-:W-:Y:S05]  /*9a30*/  @!P0 NANOSLEEP.SYNCS 0x989680 ;  /* 0x009896800000895d */ /* 0x004fea0003900000 */
[----:B------:R-:W2:Y:S02]  /*9a40*/  @!P0 SYNCS.PHASECHK.TRANS64 P0, [R0+URZ+0xd0], R2 ;  /* 0x0000d002000085a7 */ /* 0x000ea400080010ff */
[----:B--2---:R-:W-:Y:S05]  /*9a50*/  @!P0 BRA `(.L_x_175) ;  /* 0xfffffffc00f08947 */ /* 0x004fea000383ffff */
[----:B------:R-:W-:Y:S05]  /*9a60*/  BRA `(.L_x_176) ;  /* 0xffffffc0000c7947 */ /* 0x000fea000383ffff */
.L_x_90:
[----:B-1----:R-:W-:Y:S04]  /*9a70*/  MOV R2, UR48 ;  /* 0x0000003000027c02 */ /* 0x002fe80008000f00 */
[----:B------:R1:W3:Y:S03]  /*9a80*/  SYNCS.PHASECHK.TRANS64.TRYWAIT P1, [R2+URZ+0x80], R3 ;  /* 0x00008003020075a7 */ /* 0x0002e600080211ff */
[----:B---3--:R-:W-:Y:S05]  /*9a90*/  @!P1 NANOSLEEP.SYNCS 0x989680 ;  /* 0x009896800000995d */ /* 0x008fea0003900000 */
[----:B------:R-:W3:Y:S02]  /*9aa0*/  @!P1 SYNCS.PHASECHK.TRANS64 P1, [R2+URZ+0x80], R3 ;  /* 0x00008003020095a7 */ /* 0x000ee400080210ff */
[----:B---3--:R-:W-:Y:S05]  /*9ab0*/  @!P1 BRA `(.L_x_90) ;  /* 0xfffffffc00ec9947 */ /* 0x008fea000383ffff */
[----:B------:R-:W-:Y:S05]  /*9ac0*/  BRA `(.L_x_89) ;  /* 0xffffffd000587947 */ /* 0x000fea000383ffff */
.L_x_92:
[----:B-1----:R1:W4:Y:S02]  /*9ad0*/  SYNCS.PHASECHK.TRANS64.TRYWAIT P1, [R67+URZ+0xe0], R0 ;  /* 0x0000e000430075a7 */ /* 0x00232400080211ff */
[----:B----4-:R-:W-:Y:S05]  /*9ae0*/  @!P1 NANOSLEEP.SYNCS 0x989680 ;  /* 0x009896800000995d */ /* 0x010fea0003900000 */
[----:B------:R-:W4:Y:S02]  /*9af0*/  @!P1 SYNCS.PHASECHK.TRANS64 P1, [R67+URZ+0xe0], R0 ;  /* 0x0000e000430095a7 */ /* 0x000f2400080210ff */
[----:B----4-:R-:W-:Y:S05]  /*9b00*/  @!P1 BRA `(.L_x_92) ;  /* 0xfffffffc00f09947 */ /* 0x010fea000383ffff */
[----:B------:R-:W-:Y:S05]  /*9b10*/  BRA `(.L_x_91) ;  /* 0xffffffd000747947 */ /* 0x000fea000383ffff */
.L_x_101:
[----:B--2---:R2:W4:Y:S02]  /*9b20*/  SYNCS.PHASECHK.TRANS64.TRYWAIT P1, [R4+URZ+0x80], R0 ;  /* 0x00008000040075a7 */ /* 0x00452400080211ff */
[----:B----4-:R-:W-:Y:S05]  /*9b30*/  @!P1 NANOSLEEP.SYNCS 0x989680 ;  /* 0x009896800000995d */ /* 0x010fea0003900000 */
[----:B------:R-:W4:Y:S02]  /*9b40*/  @!P1 SYNCS.PHASECHK.TRANS64 P1, [R4+URZ+0x80], R0 ;  /* 0x00008000040095a7 */ /* 0x000f2400080210ff */
[----:B----4-:R-:W-:Y:S05]  /*9b50*/  @!P1 BRA `(.L_x_101) ;  /* 0xfffffffc00f09947 */ /* 0x010fea000383ffff */
[----:B------:R-:W-:Y:S05]  /*9b60*/  BRA `(.L_x_100) ;  /* 0xffffffd800647947 */ /* 0x000fea000383ffff */
.L_x_109:
[----:B-1----:R1:W4:Y:S02]  /*9b70*/  SYNCS.PHASECHK.TRANS64.TRYWAIT P1, [R2+URZ+0x80], R4 ;  /* 0x00008004020075a7 */ /* 0x00232400080211ff */
[----:B----4-:R-:W-:Y:S05]  /*9b80*/  @!P1 NANOSLEEP.SYNCS 0x989680 ;  /* 0x009896800000995d */ /* 0x010fea0003900000 */
[----:B------:R-:W4:Y:S02]  /*9b90*/  @!P1 SYNCS.PHASECHK.TRANS64 P1, [R2+URZ+0x80], R4 ;  /* 0x00008004020095a7 */ /* 0x000f2400080210ff */
[----:B----4-:R-:W-:Y:S05]  /*9ba0*/  @!P1 BRA `(.L_x_109) ;  /* 0xfffffffc00f09947 */ /* 0x010fea000383ffff */
[----:B------:R-:W-:Y:S05]  /*9bb0*/  BRA `(.L_x_108) ;  /* 0xffffffe0006c7947 */ /* 0x000fea000383ffff */
.L_x_117:
[----:B--2---:R2:W4:Y:S02]  /*9bc0*/  SYNCS.PHASECHK.TRANS64.TRYWAIT P1, [R3+URZ+0x80], R0 ;  /* 0x00008000030075a7 */ /* 0x00452400080211ff */
[----:B----4-:R-:W-:Y:S05]  /*9bd0*/  @!P1 NANOSLEEP.SYNCS 0x989680 ;  /* 0x009896800000995d */ /* 0x010fea0003900000 */
[----:B------:R-:W4:Y:S02]  /*9be0*/  @!P1 SYNCS.PHASECHK.TRANS64 P1, [R3+URZ+0x80], R0 ;  /* 0x00008000030095a7 */ /* 0x000f2400080210ff */
[----:B----4-:R-:W-:Y:S05]  /*9bf0*/  @!P1 BRA `(.L_x_117) ;  /* 0xfffffffc00f09947 */ /* 0x010fea000383ffff */
[----:B------:R-:W-:Y:S05]  /*9c00*/  BRA `(.L_x_116) ;  /* 0xffffffe800707947 */ /* 0x000fea000383ffff */
        .weak           $__internal_0_$__cuda_sm10x_tcgen05_guardrail_trap_col_being_dealloced_not_returned_by_alloc
        .type           $__internal_0_$__cuda_sm10x_tcgen05_guardrail_trap_col_being_dealloced_not_returned_by_alloc,@function
        .size           $__internal_0_$__cuda_sm10x_tcgen05_guardrail_trap_col_being_dealloced_not_returned_by_alloc,($__internal_1_$__cuda_sm10x_tcgen05_guardrail_trap_phase_invalid_during_alloc - $__internal_0_$__cuda_sm10x_tcgen05_guardrail_trap_col_being_dealloced_not_returned_by_alloc)
$__internal_0_$__cuda_sm10x_tcgen05_guardrail_trap_col_being_dealloced_not_returned_by_alloc:
[----:B------:R-:W-:Y:S05]  /*9c10*/  BPT.TRAP 0x1 ;  /* 0x000000040000795c */ /* 0x000fea0000300000 */
[----:B------:R-:W-:-:S04]  /*9c20*/  HFMA2 R3, -RZ, RZ, 0, 0 ;  /* 0x00000000ff037431 */ /* 0x000fc800000001ff */
[----:B------:R-:W-:Y:S05]  /*9c30*/  RET.REL.NODEC R2 `(_ZN7cutlass13device_kernelINS_4conv6kernel13ConvUniversalINS1_16ConvProblemShapeILNS1_8OperatorE2ELi2EEENS1_10collective14CollectiveConvINS1_47MainloopSm100TmaUmmaWarpSpecializedImplicitGemmILS5_2ELi8ELi2ELi1ELi2EN4cute5tupleIJNSA_1CILi1EEESD_SD_EEEEENSB_IJNSC_ILi64EEENSB_IJNSC_ILi128EEEEEENSB_IJSG_EEEEEENS_10bfloat16_tESL_NSA_8TiledMMAINSA_8MMA_AtomIJNSA_20SM100_MMA_F16BF16_SSISL_SL_fLi64ELi128ELNSA_4UMMA5MajorE1ELSQ_1ELNSP_7ScaleInE0ELSR_0EEEEEENSA_6LayoutISE_NSB_IJNSC_ILi0EEESV_SV_EEEEENSB_IJNSA_10UnderscoreESY_SY_EEEEENS7_6detail27Sm100ImplicitGemmTileTraitsINSA_13SM90_TMA_LOADENSA_14ComposedLayoutINSA_7SwizzleILi3ELi4ELi3EEENSA_18smem_ptr_flag_bitsILi16EEENSU_INSB_IJSG_NSC_ILi8EEEEEENSB_IJSD_SG_EEEEEEEvEENS12_INSA_20SM90_TMA_LOAD_IM2COLES1D_vEEEENS_8epilogue10collective18CollectiveEpilogueINS1I_23Sm100TmaWarpSpecializedILi4ELi2ELi16ELb1ELb0EEEJSK_NSB_IJNSU_ISG_SD_EENSU_INSC_ILi32EEESD_EEEEESL_NSB_IJlNSB_IJSD_llEEESV_EEESL_S1S_NS1I_6fusion15FusionCallbacksIS1M_NS1T_17LinearCombinationISL_fSL_fLNS_15FloatRoundStyleE2EEESK_S1Q_JEEENSA_5SM1004TMEM4LOAD26SM100_TMEM_LOAD_16dp256b4xES13_NS14_INS15_ILi2ELi4ELi3EEES18_NSU_INSB_IJS19_S1O_EEENSB_IJS1O_SD_EEEEEEENSA_17SM75_U32x4_LDSM_NENSA_14SM90_TMA_STOREES27_NSA_17SM90_U32x4_STSM_NENSA_39AutoVectorizingCopyWithAssumedAlignmentILi128EEEEEEvvEEEEvNT_6ParamsE) ;  /* 0xffffff6002f07950 */ /* 0x000fea0003c3ffff */
        .weak           $__internal_1_$__cuda_sm10x_tcgen05_guardrail_trap_phase_invalid_during_alloc
        .type           $__internal_1_$__cuda_sm10x_tcgen05_guardrail_trap_phase_invalid_during_alloc,@function
        .size           $__internal_1_$__cuda_sm10x_tcgen05_guardrail_trap_phase_invalid_during_alloc,($__internal_2_$__cuda_sm10x_tcgen05_guardrail_trap_unallocated_columns_being_dealloced - $__internal_1_$__cuda_sm10x_tcgen05_guardrail_trap_phase_invalid_during_alloc)
$__internal_1_$__cuda_sm10x_tcgen05_guardrail_trap_phase_invalid_during_alloc:
[----:B------:R-:W-:Y:S05]  /*9c40*/  BPT.TRAP 0x1 ;  /* 0x000000040000795c */ /* 0x000fea0000300000 */
[----:B------:R-:W-:-:S04]  /*9c50*/  MOV R3, 0x0 ;  /* 0x0000000000037802 */ /* 0x000fc80000000f00 */
[----:B------:R-:W-:Y:S05]  /*9c60*/  RET.REL.NODEC R2 `(_ZN7cutlass13device_kernelINS_4conv6kernel13ConvUniversalINS1_16ConvProblemShapeILNS1_8OperatorE2ELi2EEENS1_10collective14CollectiveConvINS1_47MainloopSm100TmaUmmaWarpSpecializedImplicitGemmILS5_2ELi8ELi2ELi1ELi2EN4cute5tupleIJNSA_1CILi1EEESD_SD_EEEEENSB_IJNSC_ILi64EEENSB_IJNSC_ILi128EEEEEENSB_IJSG_EEEEEENS_10bfloat16_tESL_NSA_8TiledMMAINSA_8MMA_AtomIJNSA_20SM100_MMA_F16BF16_SSISL_SL_fLi64ELi128ELNSA_4UMMA5MajorE1ELSQ_1ELNSP_7ScaleInE0ELSR_0EEEEEENSA_6LayoutISE_NSB_IJNSC_ILi0EEESV_SV_EEEEENSB_IJNSA_10UnderscoreESY_SY_EEEEENS7_6detail27Sm100ImplicitGemmTileTraitsINSA_13SM90_TMA_LOADENSA_14ComposedLayoutINSA_7SwizzleILi3ELi4ELi3EEENSA_18smem_ptr_flag_bitsILi16EEENSU_INSB_IJSG_NSC_ILi8EEEEEENSB_IJSD_SG_EEEEEEEvEENS12_INSA_20SM90_TMA_LOAD_IM2COLES1D_vEEEENS_8epilogue10collective18CollectiveEpilogueINS1I_23Sm100TmaWarpSpecializedILi4ELi2ELi16ELb1ELb0EEEJSK_NSB_IJNSU_ISG_SD_EENSU_INSC_ILi32EEESD_EEEEESL_NSB_IJlNSB_IJSD_llEEESV_EEESL_S1S_NS1I_6fusion15FusionCallbacksIS1M_NS1T_17LinearCombinationISL_fSL_fLNS_15FloatRoundStyleE2EEESK_S1Q_JEEENSA_5SM1004TMEM4LOAD26SM100_TMEM_LOAD_16dp256b4xES13_NS14_INS15_ILi2ELi4ELi3EEES18_NSU_INSB_IJS19_S1O_EEENSB_IJS1O_SD_EEEEEEENSA_17SM75_U32x4_LDSM_NENSA_14SM90_TMA_STOREES27_NSA_17SM90_U32x4_STSM_NENSA_39AutoVectorizingCopyWithAssumedAlignmentILi128EEEEEEvvEEEEvNT_6ParamsE) ;  /* 0xffffff6002e47950 */ /* 0x000fea0003c3ffff */
        .weak           $__internal_2_$__cuda_sm10x_tcgen05_guardrail_trap_unallocated_columns_being_dealloced
        .type           $__internal_2_$__cuda_sm10x_tcgen05_guardrail_trap_unallocated_columns_being_dealloced,@function
        .size           $__internal_2_$__cuda_sm10x_tcgen05_guardrail_trap_unallocated_columns_being_dealloced,(.L_x_178 - $__internal_2_$__cuda_sm10x_tcgen05_guardrail_trap_unallocated_columns_being_dealloced)
$__internal_2_$__cuda_sm10x_tcgen05_guardrail_trap_unallocated_columns_being_dealloced:
[----:B------:R-:W-:Y:S05]  /*9c70*/  BPT.TRAP 0x1 ;  /* 0x000000040000795c */ /* 0x000fea0000300000 */
[----:B------:R-:W-:-:S04]  /*9c80*/  HFMA2 R3, -RZ, RZ, 0, 0 ;  /* 0x00000000ff037431 */ /* 0x000fc800000001ff */
[----:B------:R-:W-:Y:S05]  /*9c90*/  RET.REL.NODEC R2 `(_ZN7cutlass13device_kernelINS_4conv6kernel13ConvUniversalINS1_16ConvProblemShapeILNS1_8OperatorE2ELi2EEENS1_10collective14CollectiveConvINS1_47MainloopSm100TmaUmmaWarpSpecializedImplicitGemmILS5_2ELi8ELi2ELi1ELi2EN4cute5tupleIJNSA_1CILi1EEESD_SD_EEEEENSB_IJNSC_ILi64EEENSB_IJNSC_ILi128EEEEEENSB_IJSG_EEEEEENS_10bfloat16_tESL_NSA_8TiledMMAINSA_8MMA_AtomIJNSA_20SM100_MMA_F16BF16_SSISL_SL_fLi64ELi128ELNSA_4UMMA5MajorE1ELSQ_1ELNSP_7ScaleInE0ELSR_0EEEEEENSA_6LayoutISE_NSB_IJNSC_ILi0EEESV_SV_EEEEENSB_IJNSA_10UnderscoreESY_SY_EEEEENS7_6detail27Sm100ImplicitGemmTileTraitsINSA_13SM90_TMA_LOADENSA_14ComposedLayoutINSA_7SwizzleILi3ELi4ELi3EEENSA_18smem_ptr_flag_bitsILi16EEENSU_INSB_IJSG_NSC_ILi8EEEEEENSB_IJSD_SG_EEEEEEEvEENS12_INSA_20SM90_TMA_LOAD_IM2COLES1D_vEEEENS_8epilogue10collective18CollectiveEpilogueINS1I_23Sm100TmaWarpSpecializedILi4ELi2ELi16ELb1ELb0EEEJSK_NSB_IJNSU_ISG_SD_EENSU_INSC_ILi32EEESD_EEEEESL_NSB_IJlNSB_IJSD_llEEESV_EEESL_S1S_NS1I_6fusion15FusionCallbacksIS1M_NS1T_17LinearCombinationISL_fSL_fLNS_15FloatRoundStyleE2EEESK_S1Q_JEEENSA_5SM1004TMEM4LOAD26SM100_TMEM_LOAD_16dp256b4xES13_NS14_INS15_ILi2ELi4ELi3EEES18_NSU_INSB_IJS19_S1O_EEENSB_IJS1O_SD_EEEEEEENSA_17SM75_U32x4_LDSM_NENSA_14SM90_TMA_STOREES27_NSA_17SM90_U32x4_STSM_NENSA_39AutoVectorizingCopyWithAssumedAlignmentILi128EEEEEEvvEEEEvNT_6ParamsE) ;  /* 0xffffff6002d87950 */ /* 0x000fea0003c3ffff */
.L_x_177:
[----:B------:R-:W-:-:S00]  /*9ca0*/  BRA `(.L_x_177) ;  /* 0xfffffffc00fc7947 */ /* 0x000fc0000383ffff */
[----:B------:R-:W-:-:S00]  /*9cb0*/  NOP ;  /* 0x0000000000007918 */ /* 0x000fc00000000000 */
        /* <DEDUP_REMOVED lines=12> */
.L_x_178:


//--------------------- .nv.global.init           --------------------------
	.section	.nv.global.init,"aw",@progbits
.nv.global.init:
	.type		$str$29,@object
	.size		$str$29,($str$30 - $str$29)
$str$29:
        /*0000*/ 	.byte	0x28, 0x61, 0x64, 0x64, 0x72, 0x65, 0x73, 0x73, 0x20, 0x26, 0x20, 0x6d, 0x61, 0x73, 0x6b, 0x29
        /*0010*/ 	.byte	0x20, 0x3d, 0x3d, 0x20, 0x30, 0x00
	.type		$str$30,@object
	.size		$str$30,($str$28 - $str$30)
$str$30:
        /*0016*/ 	.byte	0x2f, 0x74, 0x6d, 0x70, 0x2f, 0x63, 0x75, 0x74, 0x6c, 0x61, 0x73, 0x73, 0x5f, 0x73, 0x77, 0x65
        /*0026*/ 	.byte	0x65, 0x70, 0x5f, 0x73, 0x72, 0x63, 0x2f, 0x69, 0x6e, 0x63, 0x6c, 0x75, 0x64, 0x65, 0x2f, 0x63
        /*0036*/ 	.byte	0x75, 0x74, 0x65, 0x2f, 0x70, 0x6f, 0x69, 0x6e, 0x74, 0x65, 0x72, 0x5f, 0x66, 0x6c, 0x61, 0x67
        /*0046*/ 	.byte	0x67, 0x65, 0x64, 0x2e, 0x68, 0x70, 0x70, 0x00
	.type		$str$28,@object
	.size		$str$28,($str$27 - $str$28)
$str$28:
        /*004e*/ 	.byte	0x2f, 0x74, 0x6d, 0x70, 0x2f, 0x63, 0x75, 0x74, 0x6c, 0x61, 0x73, 0x73, 0x5f, 0x73, 0x77, 0x65
        /*005e*/ 	.byte	0x65, 0x70, 0x5f, 0x73, 0x72, 0x63, 0x2f, 0x69, 0x6e, 0x63, 0x6c, 0x75, 0x64, 0x65, 0x2f, 0x63
        /*006e*/ 	.byte	0x75, 0x74, 0x65, 0x2f, 0x61, 0x74, 0x6f, 0x6d, 0x2f, 0x63, 0x6f, 0x70, 0x79, 0x5f, 0x74, 0x72
        /*007e*/ 	.byte	0x61, 0x69, 0x74, 0x73, 0x5f, 0x73, 0x6d, 0x31, 0x30, 0x30, 0x2e, 0x68, 0x70, 0x70, 0x00
	.type		$str$27,@object
	.size		$str$27,(__unnamed_1 - $str$27)
$str$27:
        /*008d*/ 	.byte	0x28, 0x28, 0x75, 0x69, 0x6e, 0x74, 0x33, 0x32, 0x5f, 0x74, 0x28, 0x74, 0x68, 0x72, 0x65, 0x61
        /*009d*/ 	.byte	0x64, 0x49, 0x64, 0x78, 0x2e, 0x78, 0x29, 0x20, 0x2f, 0x20, 0x33, 0x32, 0x29, 0x20, 0x25, 0x20
        /*00ad*/ 	.byte	0x34, 0x29, 0x20, 0x3d, 0x3d, 0x20, 0x28, 0x28, 0x28, 0x74, 0x6d, 0x65, 0x6d, 0x5f, 0x61, 0x64
        /*00bd*/ 	.byte	0x64, 0x72, 0x20, 0x3e, 0x3e, 0x20, 0x31, 0x36, 0x29, 0x20, 0x2f, 0x20, 0x33, 0x32, 0x29, 0x20
        /*00cd*/ 	.byte	0x25, 0x20, 0x34, 0x29, 0x00
	.type		__unnamed_1,@object
	.size		__unnamed_1,(__unnamed_2 - __unnamed_1)
__unnamed_1:
        /*00d2*/ 	.byte	0x61, 0x75, 0x74, 0x6f, 0x20, 0x63, 0x75, 0x74, 0x65, 0x3a, 0x3a, 0x61, 0x73, 0x5f, 0x70, 0x6f
        /* <DEDUP_REMOVED lines=24> */
        /*0262*/ 	.byte	0x30, 0x34, 0x38, 0x3e, 0x3e, 0x3e, 0x3e, 0x5d, 0x00
	.type		__unnamed_2,@object
	.size		__unnamed_2,(.L_2 - __unnamed_2)
__unnamed_2:
        /* <DEDUP_REMOVED lines=45> */
        /*053b*/ 	.byte	0x3e, 0x3e, 0x3e, 0x5d, 0x00
.L_2:


//--------------------- .nv.shared._ZN7cutlass13device_kernelINS_4conv6kernel13ConvUniversalINS1_16ConvProblemShapeILNS1_8OperatorE2ELi2EEENS1_10collective14CollectiveConvINS1_47MainloopSm100TmaUmmaWarpSpecializedImplicitGemmILS5_2ELi8ELi2ELi1ELi2EN4cute5tupleIJNSA_1CILi1EEESD_SD_EEEEENSB_IJNSC_ILi64EEENSB_IJNSC_ILi128EEEEEENSB_IJSG_EEEEEENS_10bfloat16_tESL_NSA_8TiledMMAINSA_8MMA_AtomIJNSA_20SM100_MMA_F16BF16_SSISL_SL_fLi64ELi128ELNSA_4UMMA5MajorE1ELSQ_1ELNSP_7ScaleInE0ELSR_0EEEEEENSA_6LayoutISE_NSB_IJNSC_ILi0EEESV_SV_EEEEENSB_IJNSA_10UnderscoreESY_SY_EEEEENS7_6detail27Sm100ImplicitGemmTileTraitsINSA_13SM90_TMA_LOADENSA_14ComposedLayoutINSA_7SwizzleILi3ELi4ELi3EEENSA_18smem_ptr_flag_bitsILi16EEENSU_INSB_IJSG_NSC_ILi8EEEEEENSB_IJSD_SG_EEEEEEEvEENS12_INSA_20SM90_TMA_LOAD_IM2COLES1D_vEEEENS_8epilogue10collective18CollectiveEpilogueINS1I_23Sm100TmaWarpSpecializedILi4ELi2ELi16ELb1ELb0EEEJSK_NSB_IJNSU_ISG_SD_EENSU_INSC_ILi32EEESD_EEEEESL_NSB_IJlNSB_IJSD_llEEESV_EEESL_S1S_NS1I_6fusion15FusionCallbacksIS1M_NS1T_17LinearCombinationISL_fSL_fLNS_15FloatRoundStyleE2EEESK_S1Q_JEEENSA_5SM1004TMEM4LOAD26SM100_TMEM_LOAD_16dp256b4xES13_NS14_INS15_ILi2ELi4ELi3EEES18_NSU_INSB_IJS19_S1O_EEENSB_IJS1O_SD_EEEEEEENSA_17SM75_U32x4_LDSM_NENSA_14SM90_TMA_STOREES27_NSA_17SM90_U32x4_STSM_NENSA_39AutoVectorizingCopyWithAssumedAlignmentILi128EEEEEEvvEEEEvNT_6ParamsE --------------------------
	.section	.nv.shared._ZN7cutlass13device_kernelINS_4conv6kernel13ConvUniversalINS1_16ConvProblemShapeILNS1_8OperatorE2ELi2EEENS1_10collective14CollectiveConvINS1_47MainloopSm100TmaUmmaWarpSpecializedImplicitGemmILS5_2ELi8ELi2ELi1ELi2EN4cute5tupleIJNSA_1CILi1EEESD_SD_EEEEENSB_IJNSC_ILi64EEENSB_IJNSC_ILi128EEEEEENSB_IJSG_EEEEEENS_10bfloat16_tESL_NSA_8TiledMMAINSA_8MMA_AtomIJNSA_20SM100_MMA_F16BF16_SSISL_SL_fLi64ELi128ELNSA_4UMMA5MajorE1ELSQ_1ELNSP_7ScaleInE0ELSR_0EEEEEENSA_6LayoutISE_NSB_IJNSC_ILi0EEESV_SV_EEEEENSB_IJNSA_10UnderscoreESY_SY_EEEEENS7_6detail27Sm100ImplicitGemmTileTraitsINSA_13SM90_TMA_LOADENSA_14ComposedLayoutINSA_7SwizzleILi3ELi4ELi3EEENSA_18smem_ptr_flag_bitsILi16EEENSU_INSB_IJSG_NSC_ILi8EEEEEENSB_IJSD_SG_EEEEEEEvEENS12_INSA_20SM90_TMA_LOAD_IM2COLES1D_vEEEENS_8epilogue10collective18CollectiveEpilogueINS1I_23Sm100TmaWarpSpecializedILi4ELi2ELi16ELb1ELb0EEEJSK_NSB_IJNSU_ISG_SD_EENSU_INSC_ILi32EEESD_EEEEESL_NSB_IJlNSB_IJSD_llEEESV_EEESL_S1S_NS1I_6fusion15FusionCallbacksIS1M_NS1T_17LinearCombinationISL_fSL_fLNS_15FloatRoundStyleE2EEESK_S1Q_JEEENSA_5SM1004TMEM4LOAD26SM100_TMEM_LOAD_16dp256b4xES13_NS14_INS15_ILi2ELi4ELi3EEES18_NSU_INSB_IJS19_S1O_EEENSB_IJS1O_SD_EEEEEEENSA_17SM75_U32x4_LDSM_NENSA_14SM90_TMA_STOREES27_NSA_17SM90_U32x4_STSM_NENSA_39AutoVectorizingCopyWithAssumedAlignmentILi128EEEEEEvvEEEEvNT_6ParamsE,"aw",@nobits
	.sectionflags	@""
	.align	16
	.zero		1024


//--------------------- .nv.shared.reserved.0     --------------------------
	.section	.nv.shared.reserved.0,"aw",@nobits
	.weak		__nv_reservedSMEM_offset_0_alias
	.size		__nv_reservedSMEM_offset_0_alias, 0, 64
	.other		__nv_reservedSMEM_offset_0_alias,@"STO_CUDA_RESERVED_SHARED STV_DEFAULT"
__nv_reservedSMEM_offset_0_alias:
	.zero		0
.nv.shared.reserved.0:
	.zero		64
	.weak		__nv_reservedSMEM_tcgen05_partition
	.type		__nv_reservedSMEM_tcgen05_partition,@object
	.size		__nv_reservedSMEM_tcgen05_partition,(.L_0 - __nv_reservedSMEM_tcgen05_partition)
__nv_reservedSMEM_tcgen05_partition:
	.zero		32
.L_0:


//--------------------- .nv.global                --------------------------
	.section	.nv.global,"aw",@nobits
.nv.global:
	.type		_ZN39_INTERNAL_c4f3ec1e_4_k_cu_8af27dc7_41264cute1_E,@object
	.size		_ZN39_INTERNAL_c4f3ec1e_4_k_cu_8af27dc7_41264cute1_E,(_ZN39_INTERNAL_c4f3ec1e_4_k_cu_8af27dc7_41264cuda3std3__45__cpo6cbeginE - _ZN39_INTERNAL_c4f3ec1e_4_k_cu_8af27dc7_41264cute1_E)
_ZN39_INTERNAL_c4f3ec1e_4_k_cu_8af27dc7_41264cute1_E:
	.zero		1
	.type		_ZN39_INTERNAL_c4f3ec1e_4_k_cu_8af27dc7_41264cuda3std3__45__cpo6cbeginE,@object
	.size		_ZN39_INTERNAL_c4f3ec1e_4_k_cu_8af27dc7_41264cuda3std3__45__cpo6cbeginE,(_ZN39_INTERNAL_c4f3ec1e_4_k_cu_8af27dc7_41264cuda3std3__48in_placeE - _ZN39_INTERNAL_c4f3ec1e_4_k_cu_8af27dc7_41264cuda3std3__45__cpo6cbeginE)
_ZN39_INTERNAL_c4f3ec1e_4_k_cu_8af27dc7_41264cuda3std3__45__cpo6cbeginE:
	.zero		1
	.type		_ZN39_INTERNAL_c4f3ec1e_4_k_cu_8af27dc7_41264cuda3std3__48in_placeE,@object
	.size		_ZN39_INTERNAL_c4f3ec1e_4_k_cu_8af27dc7_41264cuda3std3__48in_placeE,(_ZN39_INTERNAL_c4f3ec1e_4_k_cu_8af27dc7_41264cuda3std6ranges3__45__cpo9iter_moveE - _ZN39_INTERNAL_c4f3ec1e_4_k_cu_8af27dc7_41264cuda3std3__48in_placeE)
_ZN39_INTERNAL_c4f3ec1e_4_k_cu_8af27dc7_41264cuda3std3__48in_placeE:
	.zero		1
	.type		_ZN39_INTERNAL_c4f3ec1e_4_k_cu_8af27dc7_41264cuda3std6ranges3__45__cpo9iter_moveE,@object
	.size		_ZN39_INTERNAL_c4f3ec1e_4_k_cu_8af27dc7_41264cuda3std6ranges3__45__cpo9iter_moveE,(_ZN39_INTERNAL_c4f3ec1e_4_k_cu_8af27dc7_41264cuda3std3__45__cpo5beginE - _ZN39_INTERNAL_c4f3ec1e_4_k_cu_8af27dc7_41264cuda3std6ranges3__45__cpo9iter_moveE)
_ZN39_INTERNAL_c4f3ec1e_4_k_cu_8af27dc7_41264cuda3std6ranges3__45__cpo9iter_moveE:
	.zero		1
	.type		_ZN39_INTERNAL_c4f3ec1e_4_k_cu_8af27dc7_41264cuda3std3__45__cpo5beginE,@object
	.size		_ZN39_INTERNAL_c4f3ec1e_4_k_cu_8af27dc7_41264cuda3std3__45__cpo5beginE,(_ZN39_INTERNAL_c4f3ec1e_4_k_cu_8af27dc7_41264cuda3std3__441_GLOBAL__N__c4f3ec1e_4_k_cu_8af27dc7_41266ignoreE - _ZN39_INTERNAL_c4f3ec1e_4_k_cu_8af27dc7_41264cuda3std3__45__cpo5beginE)
_ZN39_INTERNAL_c4f3ec1e_4_k_cu_8af27dc7_41264cuda3std3__45__cpo5beginE:
	.zero		1
	.type		_ZN39_INTERNAL_c4f3ec1e_4_k_cu_8af27dc7_41264cuda3std3__441_GLOBAL__N__c4f3ec1e_4_k_cu_8af27dc7_41266ignoreE,@object
	.size		_ZN39_INTERNAL_c4f3ec1e_4_k_cu_8af27dc7_41264cuda3std3__441_GLOBAL__N__c4f3ec1e_4_k_cu_8af27dc7_41266ignoreE,(_ZN39_INTERNAL_c4f3ec1e_4_k_cu_8af27dc7_41264cute7productE - _ZN39_INTERNAL_c4f3ec1e_4_k_cu_8af27dc7_41264cuda3std3__441_GLOBAL__N__c4f3ec1e_4_k_cu_8af27dc7_41266ignoreE)
_ZN39_INTERNAL_c4f3ec1e_4_k_cu_8af27dc7_41264cuda3std3__441_GLOBAL__N__c4f3ec1e_4_k_cu_8af27dc7_41266ignoreE:
	.zero		1
	.type		_ZN39_INTERNAL_c4f3ec1e_4_k_cu_8af27dc7_41264cute7productE,@object
	.size		_ZN39_INTERNAL_c4f3ec1e_4_k_cu_8af27dc7_41264cute7productE,(_ZN39_INTERNAL_c4f3ec1e_4_k_cu_8af27dc7_41264cuda3std3__45__cpo3endE - _ZN39_INTERNAL_c4f3ec1e_4_k_cu_8af27dc7_41264cute7productE)
_ZN39_INTERNAL_c4f3ec1e_4_k_cu_8af27dc7_41264cute7productE:
	.zero		1
	.type		_ZN39_INTERNAL_c4f3ec1e_4_k_cu_8af27dc7_41264cuda3std3__45__cpo3endE,@object
	.size		_ZN39_INTERNAL_c4f3ec1e_4_k_cu_8af27dc7_41264cuda3std3__45__cpo3endE,(_ZN39_INTERNAL_c4f3ec1e_4_k_cu_8af27dc7_41264cuda3std3__419piecewise_constructE - _ZN39_INTERNAL_c4f3ec1e_4_k_cu_8af27dc7_41264cuda3std3__45__cpo3endE)
_ZN39_INTERNAL_c4f3ec1e_4_k_cu_8af27dc7_41264cuda3std3__45__cpo3endE:
	.zero		1
	.type		_ZN39_INTERNAL_c4f3ec1e_4_k_cu_8af27dc7_41264cuda3std3__419piecewise_constructE,@object
	.size		_ZN39_INTERNAL_c4f3ec1e_4_k_cu_8af27dc7_41264cuda3std3__419piecewise_constructE,(_ZN39_INTERNAL_c4f3ec1e_4_k_cu_8af27dc7_41264cuda3std3__45__cpo4cendE - _ZN39_INTERNAL_c4f3ec1e_4_k_cu_8af27dc7_41264cuda3std3__419piecewise_constructE)
_ZN39_INTERNAL_c4f3ec1e_4_k_cu_8af27dc7_41264cuda3std3__419piecewise_constructE:
	.zero		1
	.type		_ZN39_INTERNAL_c4f3ec1e_4_k_cu_8af27dc7_41264cuda3std3__45__cpo4cendE,@object
	.size		_ZN39_INTERNAL_c4f3ec1e_4_k_cu_8af27dc7_41264cuda3std3__45__cpo4cendE,(_ZN39_INTERNAL_c4f3ec1e_4_k_cu_8af27dc7_41264cuda3std6ranges3__45__cpo4swapE - _ZN39_INTERNAL_c4f3ec1e_4_k_cu_8af27dc7_41264cuda3std3__45__cpo4cendE)
_ZN39_INTERNAL_c4f3ec1e_4_k_cu_8af27dc7_41264cuda3std3__45__cpo4cendE:
	.zero		1
	.type		_ZN39_INTERNAL_c4f3ec1e_4_k_cu_8af27dc7_41264cuda3std6ranges3__45__cpo4swapE,@object
	.size		_ZN39_INTERNAL_c4f3ec1e_4_k_cu_8af27dc7_41264cuda3std6ranges3__45__cpo4swapE,(.L_10 - _ZN39_INTERNAL_c4f3ec1e_4_k_cu_8af27dc7_41264cuda3std6ranges3__45__cpo4swapE)
_ZN39_INTERNAL_c4f3ec1e_4_k_cu_8af27dc7_41264cuda3std6ranges3__45__cpo4swapE:
	.zero		1
.L_10:


//--------------------- .nv.constant0._ZN7cutlass13device_kernelINS_4conv6kernel13ConvUniversalINS1_16ConvProblemShapeILNS1_8OperatorE2ELi2EEENS1_10collective14CollectiveConvINS1_47MainloopSm100TmaUmmaWarpSpecializedImplicitGemmILS5_2ELi8ELi2ELi1ELi2EN4cute5tupleIJNSA_1CILi1EEESD_SD_EEEEENSB_IJNSC_ILi64EEENSB_IJNSC_ILi128EEEEEENSB_IJSG_EEEEEENS_10bfloat16_tESL_NSA_8TiledMMAINSA_8MMA_AtomIJNSA_20SM100_MMA_F16BF16_SSISL_SL_fLi64ELi128ELNSA_4UMMA5MajorE1ELSQ_1ELNSP_7ScaleInE0ELSR_0EEEEEENSA_6LayoutISE_NSB_IJNSC_ILi0EEESV_SV_EEEEENSB_IJNSA_10UnderscoreESY_SY_EEEEENS7_6detail27Sm100ImplicitGemmTileTraitsINSA_13SM90_TMA_LOADENSA_14ComposedLayoutINSA_7SwizzleILi3ELi4ELi3EEENSA_18smem_ptr_flag_bitsILi16EEENSU_INSB_IJSG_NSC_ILi8EEEEEENSB_IJSD_SG_EEEEEEEvEENS12_INSA_20SM90_TMA_LOAD_IM2COLES1D_vEEEENS_8epilogue10collective18CollectiveEpilogueINS1I_23Sm100TmaWarpSpecializedILi4ELi2ELi16ELb1ELb0EEEJSK_NSB_IJNSU_ISG_SD_EENSU_INSC_ILi32EEESD_EEEEESL_NSB_IJlNSB_IJSD_llEEESV_EEESL_S1S_NS1I_6fusion15FusionCallbacksIS1M_NS1T_17LinearCombinationISL_fSL_fLNS_15FloatRoundStyleE2EEESK_S1Q_JEEENSA_5SM1004TMEM4LOAD26SM100_TMEM_LOAD_16dp256b4xES13_NS14_INS15_ILi2ELi4ELi3EEES18_NSU_INSB_IJS19_S1O_EEENSB_IJS1O_SD_EEEEEEENSA_17SM75_U32x4_LDSM_NENSA_14SM90_TMA_STOREES27_NSA_17SM90_U32x4_STSM_NENSA_39AutoVectorizingCopyWithAssumedAlignmentILi128EEEEEEvvEEEEvNT_6ParamsE --------------------------
	.section	.nv.constant0._ZN7cutlass13device_kernelINS_4conv6kernel13ConvUniversalINS1_16ConvProblemShapeILNS1_8OperatorE2ELi2EEENS1_10collective14CollectiveConvINS1_47MainloopSm100TmaUmmaWarpSpecializedImplicitGemmILS5_2ELi8ELi2ELi1ELi2EN4cute5tupleIJNSA_1CILi1EEESD_SD_EEEEENSB_IJNSC_ILi64EEENSB_IJNSC_ILi128EEEEEENSB_IJSG_EEEEEENS_10bfloat16_tESL_NSA_8TiledMMAINSA_8MMA_AtomIJNSA_20SM100_MMA_F16BF16_SSISL_SL_fLi64ELi128ELNSA_4UMMA5MajorE1ELSQ_1ELNSP_7ScaleInE0ELSR_0EEEEEENSA_6LayoutISE_NSB_IJNSC_ILi0EEESV_SV_EEEEENSB_IJNSA_10UnderscoreESY_SY_EEEEENS7_6detail27Sm100ImplicitGemmTileTraitsINSA_13SM90_TMA_LOADENSA_14ComposedLayoutINSA_7SwizzleILi3ELi4ELi3EEENSA_18smem_ptr_flag_bitsILi16EEENSU_INSB_IJSG_NSC_ILi8EEEEEENSB_IJSD_SG_EEEEEEEvEENS12_INSA_20SM90_TMA_LOAD_IM2COLES1D_vEEEENS_8epilogue10collective18CollectiveEpilogueINS1I_23Sm100TmaWarpSpecializedILi4ELi2ELi16ELb1ELb0EEEJSK_NSB_IJNSU_ISG_SD_EENSU_INSC_ILi32EEESD_EEEEESL_NSB_IJlNSB_IJSD_llEEESV_EEESL_S1S_NS1I_6fusion15FusionCallbacksIS1M_NS1T_17LinearCombinationISL_fSL_fLNS_15FloatRoundStyleE2EEESK_S1Q_JEEENSA_5SM1004TMEM4LOAD26SM100_TMEM_LOAD_16dp256b4xES13_NS14_INS15_ILi2ELi4ELi3EEES18_NSU_INSB_IJS19_S1O_EEENSB_IJS1O_SD_EEEEEEENSA_17SM75_U32x4_LDSM_NENSA_14SM90_TMA_STOREES27_NSA_17SM90_U32x4_STSM_NENSA_39AutoVectorizingCopyWithAssumedAlignmentILi128EEEEEEvvEEEEvNT_6ParamsE,"a",@progbits
	.sectionflags	@""
	.align	4
.nv.constant0._ZN7cutlass13device_kernelINS_4conv6kernel13ConvUniversalINS1_16ConvProblemShapeILNS1_8OperatorE2ELi2EEENS1_10collective14CollectiveConvINS1_47MainloopSm100TmaUmmaWarpSpecializedImplicitGemmILS5_2ELi8ELi2ELi1ELi2EN4cute5tupleIJNSA_1CILi1EEESD_SD_EEEEENSB_IJNSC_ILi64EEENSB_IJNSC_ILi128EEEEEENSB_IJSG_EEEEEENS_10bfloat16_tESL_NSA_8TiledMMAINSA_8MMA_AtomIJNSA_20SM100_MMA_F16BF16_SSISL_SL_fLi64ELi128ELNSA_4UMMA5MajorE1ELSQ_1ELNSP_7ScaleInE0ELSR_0EEEEEENSA_6LayoutISE_NSB_IJNSC_ILi0EEESV_SV_EEEEENSB_IJNSA_10UnderscoreESY_SY_EEEEENS7_6detail27Sm100ImplicitGemmTileTraitsINSA_13SM90_TMA_LOADENSA_14ComposedLayoutINSA_7SwizzleILi3ELi4ELi3EEENSA_18smem_ptr_flag_bitsILi16EEENSU_INSB_IJSG_NSC_ILi8EEEEEENSB_IJSD_SG_EEEEEEEvEENS12_INSA_20SM90_TMA_LOAD_IM2COLES1D_vEEEENS_8epilogue10collective18CollectiveEpilogueINS1I_23Sm100TmaWarpSpecializedILi4ELi2ELi16ELb1ELb0EEEJSK_NSB_IJNSU_ISG_SD_EENSU_INSC_ILi32EEESD_EEEEESL_NSB_IJlNSB_IJSD_llEEESV_EEESL_S1S_NS1I_6fusion15FusionCallbacksIS1M_NS1T_17LinearCombinationISL_fSL_fLNS_15FloatRoundStyleE2EEESK_S1Q_JEEENSA_5SM1004TMEM4LOAD26SM100_TMEM_LOAD_16dp256b4xES13_NS14_INS15_ILi2ELi4ELi3EEES18_NSU_INSB_IJS19_S1O_EEENSB_IJS1O_SD_EEEEEEENSA_17SM75_U32x4_LDSM_NENSA_14SM90_TMA_STOREES27_NSA_17SM90_U32x4_STSM_NENSA_39AutoVectorizingCopyWithAssumedAlignmentILi128EEEEEEvvEEEEvNT_6ParamsE:
	.zero		2944


//--------------------- SYMBOLS --------------------------

	.type		.nv.reservedSmem.offset0,@object
	.size		.nv.reservedSmem.offset0,0x4
	.type		.nv.reservedSmem.cap,@object
	.size		.nv.reservedSmem.cap,0x4
	.type		__assertfail,@function
